// auto-generated by cutlass_sweep.gemm — config: {"arch": "sm_90", "cluster_m": 1, "cluster_n": 2, "dtype": "bf16", "stages": 4, "tile_k": 64, "tile_m": 128, "tile_n": 256}
#include "cutlass/cutlass.h"
#include "cutlass/gemm/collective/collective_builder.hpp"
#include "cutlass/gemm/device/gemm_universal_adapter.h"
#include "cutlass/gemm/kernel/gemm_universal.hpp"
#include "cutlass/epilogue/collective/collective_builder.hpp"

using ElemA = cutlass::bfloat16_t;
using ElemB = cutlass::bfloat16_t;
using ElemCD = cutlass::bfloat16_t;
using Acc  = float;
using TileShape    = cute::Shape<cute::_128, cute::_256, cute::_64>;
using ClusterShape = cute::Shape<cute::_1, cute::_2, cute::_1>;

using CollectiveEpilogue = typename cutlass::epilogue::collective::CollectiveBuilder<
    cutlass::arch::Sm90, cutlass::arch::OpClassTensorOp,
    TileShape, ClusterShape,
    cutlass::epilogue::collective::EpilogueTileAuto,
    Acc, Acc,
    ElemCD, cutlass::layout::RowMajor, 128 / cutlass::sizeof_bits<ElemCD>::value,
    ElemCD, cutlass::layout::RowMajor, 128 / cutlass::sizeof_bits<ElemCD>::value,
    cutlass::epilogue::collective::EpilogueScheduleAuto
  >::CollectiveOp;

using CollectiveMainloop = typename cutlass::gemm::collective::CollectiveBuilder<
    cutlass::arch::Sm90, cutlass::arch::OpClassTensorOp,
    ElemA, cutlass::layout::RowMajor, 128 / cutlass::sizeof_bits<ElemA>::value,
    ElemB, cutlass::layout::ColumnMajor, 128 / cutlass::sizeof_bits<ElemB>::value,
    Acc,
    TileShape, ClusterShape,
    cutlass::gemm::collective::StageCount<4>,
    cutlass::gemm::collective::KernelScheduleAuto
  >::CollectiveOp;

using GemmKernel = cutlass::gemm::kernel::GemmUniversal<
    cute::Shape<int,int,int,int>,
    CollectiveMainloop,
    CollectiveEpilogue
>;
using Gemm = cutlass::gemm::device::GemmUniversalAdapter<GemmKernel>;

// Force the device kernel symbol into the cubin without needing a host main.
auto* _anchor = &cutlass::device_kernel<GemmKernel>;


// ===== COMPILED SASS (sm_90a) =====

	.target	sm_90a

	.elftype	@"ET_EXEC"


//--------------------- .note.nv.tkinfo           --------------------------
	.section	.note.nv.tkinfo,"",@"SHT_NOTE"
	.sectionflags	@"SHF_NOTE_NV_TKINFO"
	.tkinfo
        /*0018*/ 	.word	0x00000002
        /*0030*/ 	.string	""
        /*0030*/ 	.string	"ptxas"
        /*0030*/ 	.string	"Cuda compilation tools, release 13.0, V13.0.88"
        /*0030*/ 	.string	"Build cuda_13.0.r13.0/compiler.36424714_0"
        /*0030*/ 	.string	"-arch sm_90a -m 64 "



//--------------------- .note.nv.cuinfo           --------------------------
	.section	.note.nv.cuinfo,"",@"SHT_NOTE"
	.sectionflags	@"SHF_NOTE_NV_CUINFO"
        /*0018*/ 	.short	0x0002
        /*001a*/ 	.short	0x005a
        /*001c*/ 	.short	0x0082
	.zero		2


//--------------------- .nv.info                  --------------------------
	.section	.nv.info,"",@"SHT_CUDA_INFO"
	.align	4


	//----- nvinfo : EIATTR_REGCOUNT
	.align		4
        /*0000*/ 	.byte	0x04, 0x2f
        /*0002*/ 	.short	(.L_15 - .L_14)
	.align		4
.L_14:
        /*0004*/ 	.word	index@(_ZN7cutlass13device_kernelINS_4gemm6kernel13GemmUniversalIN4cute5tupleIJiiiiEEENS1_10collective13CollectiveMmaINS1_34MainloopSm90TmaGmmaWarpSpecializedILi4ENS5_IJNS4_1CILi1EEENSA_ILi2EEESB_EEENS1_35KernelTmaWarpSpecializedCooperativeEEENS5_IJNSA_ILi128EEENSA_ILi256EEENSA_ILi64EEEEEENS_10bfloat16_tENS5_IJlSB_lEEESK_SL_NS4_8TiledMMAINS4_8MMA_AtomIJNS4_4SM904GMMA28MMA_64x256x16_F32BF16BF16_SSILNSP_5MajorE0ELSR_0ELNSP_7ScaleInE1ELSS_1EEEEEENS4_6LayoutINS5_IJSC_SB_SB_EEENS5_IJSB_NSA_ILi0EEESX_EEEEENS5_IJNS4_10UnderscoreES10_S10_EEEEENS4_23SM90_TMA_LOAD_MULTICASTENS4_14ComposedLayoutINS4_7SwizzleILi3ELi4ELi3EEENS4_18smem_ptr_flag_bitsILi16EEENSV_INS5_IJNSA_ILi8EEESI_EEENS5_IJSI_SB_EEEEEEEvNS4_8identityENS4_13SM90_TMA_LOADES1D_vS1E_EENS_8epilogue10collective6detail29Sm90TmaWarpSpecializedAdapterINS1I_15DefaultEpilogueISK_SL_SL_NS1H_6thread17LinearCombinationISK_Li1EffLNS1M_9ScaleType4KindE0ELNS_15FloatRoundStyleE2ESK_EENS1_15EpilogueDefaultEEEEEvvEEEEvNT_6ParamsE)
        /*0008*/ 	.word	0x000000a8


	//----- nvinfo : EIATTR_FRAME_SIZE
	.align		4
.L_15:
        /*000c*/ 	.byte	0x04, 0x11
        /*000e*/ 	.short	(.L_17 - .L_16)
	.align		4
.L_16:
        /*0010*/ 	.word	index@(_ZN7cutlass13device_kernelINS_4gemm6kernel13GemmUniversalIN4cute5tupleIJiiiiEEENS1_10collective13CollectiveMmaINS1_34MainloopSm90TmaGmmaWarpSpecializedILi4ENS5_IJNS4_1CILi1EEENSA_ILi2EEESB_EEENS1_35KernelTmaWarpSpecializedCooperativeEEENS5_IJNSA_ILi128EEENSA_ILi256EEENSA_ILi64EEEEEENS_10bfloat16_tENS5_IJlSB_lEEESK_SL_NS4_8TiledMMAINS4_8MMA_AtomIJNS4_4SM904GMMA28MMA_64x256x16_F32BF16BF16_SSILNSP_5MajorE0ELSR_0ELNSP_7ScaleInE1ELSS_1EEEEEENS4_6LayoutINS5_IJSC_SB_SB_EEENS5_IJSB_NSA_ILi0EEESX_EEEEENS5_IJNS4_10UnderscoreES10_S10_EEEEENS4_23SM90_TMA_LOAD_MULTICASTENS4_14ComposedLayoutINS4_7SwizzleILi3ELi4ELi3EEENS4_18smem_ptr_flag_bitsILi16EEENSV_INS5_IJNSA_ILi8EEESI_EEENS5_IJSI_SB_EEEEEEEvNS4_8identityENS4_13SM90_TMA_LOADES1D_vS1E_EENS_8epilogue10collective6detail29Sm90TmaWarpSpecializedAdapterINS1I_15DefaultEpilogueISK_SL_SL_NS1H_6thread17LinearCombinationISK_Li1EffLNS1M_9ScaleType4KindE0ELNS_15FloatRoundStyleE2ESK_EENS1_15EpilogueDefaultEEEEEvvEEEEvNT_6ParamsE)
        /*0014*/ 	.word	0x00000000


	//----- nvinfo : EIATTR_MIN_STACK_SIZE
	.align		4
.L_17:
        /*0018*/ 	.byte	0x04, 0x12
        /*001a*/ 	.short	(.L_19 - .L_18)
	.align		4
.L_18:
        /*001c*/ 	.word	index@(_ZN7cutlass13device_kernelINS_4gemm6kernel13GemmUniversalIN4cute5tupleIJiiiiEEENS1_10collective13CollectiveMmaINS1_34MainloopSm90TmaGmmaWarpSpecializedILi4ENS5_IJNS4_1CILi1EEENSA_ILi2EEESB_EEENS1_35KernelTmaWarpSpecializedCooperativeEEENS5_IJNSA_ILi128EEENSA_ILi256EEENSA_ILi64EEEEEENS_10bfloat16_tENS5_IJlSB_lEEESK_SL_NS4_8TiledMMAINS4_8MMA_AtomIJNS4_4SM904GMMA28MMA_64x256x16_F32BF16BF16_SSILNSP_5MajorE0ELSR_0ELNSP_7ScaleInE1ELSS_1EEEEEENS4_6LayoutINS5_IJSC_SB_SB_EEENS5_IJSB_NSA_ILi0EEESX_EEEEENS5_IJNS4_10UnderscoreES10_S10_EEEEENS4_23SM90_TMA_LOAD_MULTICASTENS4_14ComposedLayoutINS4_7SwizzleILi3ELi4ELi3EEENS4_18smem_ptr_flag_bitsILi16EEENSV_INS5_IJNSA_ILi8EEESI_EEENS5_IJSI_SB_EEEEEEEvNS4_8identityENS4_13SM90_TMA_LOADES1D_vS1E_EENS_8epilogue10collective6detail29Sm90TmaWarpSpecializedAdapterINS1I_15DefaultEpilogueISK_SL_SL_NS1H_6thread17LinearCombinationISK_Li1EffLNS1M_9ScaleType4KindE0ELNS_15FloatRoundStyleE2ESK_EENS1_15EpilogueDefaultEEEEEvvEEEEvNT_6ParamsE)
        /*0020*/ 	.word	0x00000000
.L_19:


//--------------------- .nv.compat                --------------------------
	.section	.nv.compat,"",@"SHT_CUDA_COMPAT_INFO"
	.align	4
        /*0000*/ 	.byte	0x02, 0x09, 0x01, 0x00, 0x02, 0x02, 0x04, 0x00, 0x02, 0x05, 0x05, 0x00, 0x03, 0x07, 0x01, 0x01
        /*0010*/ 	.byte	0x02, 0x03, 0x01, 0x00, 0x02, 0x06, 0x01, 0x00, 0x04, 0x0b, 0x08, 0x00, 0x00, 0x00, 0x00, 0x00
        /*0020*/ 	.byte	0x00, 0x00, 0x00, 0x00


//--------------------- .nv.info._ZN7cutlass13device_kernelINS_4gemm6kernel13GemmUniversalIN4cute5tupleIJiiiiEEENS1_10collective13CollectiveMmaINS1_34MainloopSm90TmaGmmaWarpSpecializedILi4ENS5_IJNS4_1CILi1EEENSA_ILi2EEESB_EEENS1_35KernelTmaWarpSpecializedCooperativeEEENS5_IJNSA_ILi128EEENSA_ILi256EEENSA_ILi64EEEEEENS_10bfloat16_tENS5_IJlSB_lEEESK_SL_NS4_8TiledMMAINS4_8MMA_AtomIJNS4_4SM904GMMA28MMA_64x256x16_F32BF16BF16_SSILNSP_5MajorE0ELSR_0ELNSP_7ScaleInE1ELSS_1EEEEEENS4_6LayoutINS5_IJSC_SB_SB_EEENS5_IJSB_NSA_ILi0EEESX_EEEEENS5_IJNS4_10UnderscoreES10_S10_EEEEENS4_23SM90_TMA_LOAD_MULTICASTENS4_14ComposedLayoutINS4_7SwizzleILi3ELi4ELi3EEENS4_18smem_ptr_flag_bitsILi16EEENSV_INS5_IJNSA_ILi8EEESI_EEENS5_IJSI_SB_EEEEEEEvNS4_8identityENS4_13SM90_TMA_LOADES1D_vS1E_EENS_8epilogue10collective6detail29Sm90TmaWarpSpecializedAdapterINS1I_15DefaultEpilogueISK_SL_SL_NS1H_6thread17LinearCombinationISK_Li1EffLNS1M_9ScaleType4KindE0ELNS_15FloatRoundStyleE2ESK_EENS1_15EpilogueDefaultEEEEEvvEEEEvNT_6ParamsE --------------------------
	.section	.nv.info._ZN7cutlass13device_kernelINS_4gemm6kernel13GemmUniversalIN4cute5tupleIJiiiiEEENS1_10collective13CollectiveMmaINS1_34MainloopSm90TmaGmmaWarpSpecializedILi4ENS5_IJNS4_1CILi1EEENSA_ILi2EEESB_EEENS1_35KernelTmaWarpSpecializedCooperativeEEENS5_IJNSA_ILi128EEENSA_ILi256EEENSA_ILi64EEEEEENS_10bfloat16_tENS5_IJlSB_lEEESK_SL_NS4_8TiledMMAINS4_8MMA_AtomIJNS4_4SM904GMMA28MMA_64x256x16_F32BF16BF16_SSILNSP_5MajorE0ELSR_0ELNSP_7ScaleInE1ELSS_1EEEEEENS4_6LayoutINS5_IJSC_SB_SB_EEENS5_IJSB_NSA_ILi0EEESX_EEEEENS5_IJNS4_10UnderscoreES10_S10_EEEEENS4_23SM90_TMA_LOAD_MULTICASTENS4_14ComposedLayoutINS4_7SwizzleILi3ELi4ELi3EEENS4_18smem_ptr_flag_bitsILi16EEENSV_INS5_IJNSA_ILi8EEESI_EEENS5_IJSI_SB_EEEEEEEvNS4_8identityENS4_13SM90_TMA_LOADES1D_vS1E_EENS_8epilogue10collective6detail29Sm90TmaWarpSpecializedAdapterINS1I_15DefaultEpilogueISK_SL_SL_NS1H_6thread17LinearCombinationISK_Li1EffLNS1M_9ScaleType4KindE0ELNS_15FloatRoundStyleE2ESK_EENS1_15EpilogueDefaultEEEEEvvEEEEvNT_6ParamsE,"",@"SHT_CUDA_INFO"
	.sectionflags	@""
	.align	4


	//----- nvinfo : EIATTR_CUDA_API_VERSION
	.align		4
        /*0000*/ 	.byte	0x04, 0x37
        /*0002*/ 	.short	(.L_21 - .L_20)
.L_20:
        /*0004*/ 	.word	0x00000082


	//----- nvinfo : EIATTR_KPARAM_INFO
	.align		4
.L_21:
        /*0008*/ 	.byte	0x04, 0x17
        /*000a*/ 	.short	(.L_23 - .L_22)
.L_22:
        /*000c*/ 	.word	0x00000000
        /*0010*/ 	.short	0x0000
        /*0012*/ 	.short	0x0070
        /*0014*/ 	.byte	0x00, 0xf0, 0x01, 0x10


	//----- nvinfo : EIATTR_SPARSE_MMA_MASK
	.align		4
.L_23:
        /*0018*/ 	.byte	0x03, 0x50
        /*001a*/ 	.short	0x0000


	//----- nvinfo : EIATTR_MAXREG_COUNT
	.align		4
        /*001c*/ 	.byte	0x03, 0x1b
        /*001e*/ 	.short	0x00a8


	//----- nvinfo : EIATTR_NUM_BARRIERS
	.align		4
        /*0020*/ 	.byte	0x02, 0x4c
        /*0022*/ 	.byte	0x01
	.zero		1


	//----- nvinfo : EIATTR_EXTERNS
	.align		4
        /*0024*/ 	.byte	0x04, 0x0f
        /*0026*/ 	.short	(.L_25 - .L_24)


	//   ....[0]....
	.align		4
.L_24:
        /*0028*/ 	.word	index@(__assertfail)


	//----- nvinfo : EIATTR_MERCURY_ISA_VERSION
	.align		4
.L_25:
        /*002c*/ 	.byte	0x03, 0x5f
        /*002e*/ 	.short	0x0101


	//----- nvinfo : EIATTR_INT_WARP_WIDE_INSTR_OFFSETS
	.align		4
        /*0030*/ 	.byte	0x04, 0x31
        /*0032*/ 	.short	(.L_27 - .L_26)


	//   ....[0]....
.L_26:
        /*0034*/ 	.word	0x00000420


	//   ....[1]....
        /*0038*/ 	.word	0x00000440


	//   ....[2]....
        /*003c*/ 	.word	0x00000610


	//   ....[3]....
        /*0040*/ 	.word	0x00001cc0


	//----- nvinfo : EIATTR_COOP_GROUP_MASK_REGIDS
	.align		4
.L_27:
        /*0044*/ 	.byte	0x04, 0x29
        /*0046*/ 	.short	(.L_29 - .L_28)


	//   ....[0]....
.L_28:
        /*0048*/ 	.word	0xffffffff


	//   ....[1]....
        /*004c*/ 	.word	0xffffffff


	//   ....[2]....
        /*0050*/ 	.word	0xffffffff


	//   ....[3]....
        /*0054*/ 	.word	0xffffffff


	//   ....[4]....
        /*0058*/ 	.word	0xffffffff


	//   ....[5]....
        /*005c*/ 	.word	0xffffffff


	//----- nvinfo : EIATTR_COOP_GROUP_INSTR_OFFSETS
	.align		4
.L_29:
        /*0060*/ 	.byte	0x04, 0x28
        /*0062*/ 	.short	(.L_31 - .L_30)


	//   ....[0]....
.L_30:
        /*0064*/ 	.word	0x00000060


	//   ....[1]....
        /*0068*/ 	.word	0x00000070


	//   ....[2]....
        /*006c*/ 	.word	0x00000130


	//   ....[3]....
        /*0070*/ 	.word	0x000002d0


	//   ....[4]....
        /*0074*/ 	.word	0x00000780


	//   ....[5]....
        /*0078*/ 	.word	0x000011d0


	//----- nvinfo : EIATTR_REG_RECONFIG
	.align		4
.L_31:
        /*007c*/ 	.byte	0x01, 0x54
	.zero		2


	//----- nvinfo : EIATTR_SYSCALL_OFFSETS
	.align		4
        /*0080*/ 	.byte	0x04, 0x46
        /*0082*/ 	.short	(.L_33 - .L_32)


	//   ....[0]....
.L_32:
        /*0084*/ 	.word	0x00001390


	//----- nvinfo : EIATTR_MBARRIER_INSTR_OFFSETS
	.align		4
.L_33:
        /*0088*/ 	.byte	0x04, 0x39
        /*008a*/ 	.short	(.L_35 - .L_34)


	//   ....[0]....
.L_34:
        /*008c*/ 	.word	0x00000230
        /*0090*/ 	.word	0x000000ff
        /*0094*/ 	.word	0x00000000
        /*0098*/ 	.short	0x0100
        /*009a*/ 	.byte	0x08
	.zero		1


	//   ....[1]....
        /*009c*/ 	.word	0x00000240
        /*00a0*/ 	.word	0x000000ff
        /*00a4*/ 	.word	0x00000020
        /*00a8*/ 	.short	0x0100
        /*00aa*/ 	.byte	0x08
	.zero		1


	//   ....[2]....
        /*00ac*/ 	.word	0x00000250
        /*00b0*/ 	.word	0x000000ff
        /*00b4*/ 	.word	0x00000008
        /*00b8*/ 	.short	0x0100
        /*00ba*/ 	.byte	0x08
	.zero		1


	//   ....[3]....
        /*00bc*/ 	.word	0x00000260
        /*00c0*/ 	.word	0x000000ff
        /*00c4*/ 	.word	0x00000028
        /*00c8*/ 	.short	0x0100
        /*00ca*/ 	.byte	0x08
	.zero		1


	//   ....[4]....
        /*00cc*/ 	.word	0x00000270
        /*00d0*/ 	.word	0x000000ff
        /*00d4*/ 	.word	0x00000010
        /*00d8*/ 	.short	0x0100
        /*00da*/ 	.byte	0x08
	.zero		1


	//   ....[5]....
        /*00dc*/ 	.word	0x00000280
        /*00e0*/ 	.word	0x000000ff
        /*00e4*/ 	.word	0x00000030
        /*00e8*/ 	.short	0x0100
        /*00ea*/ 	.byte	0x08
	.zero		1


	//   ....[6]....
        /*00ec*/ 	.word	0x00000290
        /*00f0*/ 	.word	0x000000ff
        /*00f4*/ 	.word	0x00000018
        /*00f8*/ 	.short	0x0100
        /*00fa*/ 	.byte	0x08
	.zero		1


	//   ....[7]....
        /*00fc*/ 	.word	0x000002a0
        /*0100*/ 	.word	0x000000ff
        /*0104*/ 	.word	0x00000038
        /*0108*/ 	.short	0x0100
        /*010a*/ 	.byte	0x08
	.zero		1


	//   ....[8]....
        /*010c*/ 	.word	0x00000690
        /*0110*/ 	.word	0x000000ff
        /*0114*/ 	.word	0x00000050
        /*0118*/ 	.short	0x0100
        /*011a*/ 	.byte	0x06
	.zero		1


	//   ....[9]....
        /*011c*/ 	.word	0x00000720
        /*0120*/ 	.word	0x000000ff
        /*0124*/ 	.word	0x00000058
        /*0128*/ 	.short	0x0100
        /*012a*/ 	.byte	0x06
	.zero		1


	//   ....[10]....
        /*012c*/ 	.word	0x00001450
        /*0130*/ 	.word	0x00000003
        /*0134*/ 	.word	0x00000000
        /*0138*/ 	.short	0x010a
        /*013a*/ 	.byte	0x3f
	.zero		1


	//   ....[11]....
        /*013c*/ 	.word	0x00001490
        /*0140*/ 	.word	0x00000003
        /*0144*/ 	.word	0x00000000
        /*0148*/ 	.short	0x010a
        /*014a*/ 	.byte	0x3f
	.zero		1


	//   ....[12]....
        /*014c*/ 	.word	0x00001890
        /*0150*/ 	.word	0x00000005
        /*0154*/ 	.word	0x00000000
        /*0158*/ 	.short	0x010a
        /*015a*/ 	.byte	0x3f
	.zero		1


	//   ....[13]....
        /*015c*/ 	.word	0x000018d0
        /*0160*/ 	.word	0x00000005
        /*0164*/ 	.word	0x00000000
        /*0168*/ 	.short	0x010a
        /*016a*/ 	.byte	0x3f
	.zero		1


	//   ....[14]....
        /*016c*/ 	.word	0x00001b60
        /*0170*/ 	.word	0x00000005
        /*0174*/ 	.word	0x00000000
        /*0178*/ 	.short	0x0101
        /*017a*/ 	.byte	0x3f
	.zero		1


	//   ....[15]....
        /*017c*/ 	.word	0x00001d40
        /*0180*/ 	.word	0x00000003
        /*0184*/ 	.word	0x00000000
        /*0188*/ 	.short	0x0101
        /*018a*/ 	.byte	0x3f
	.zero		1


	//   ....[16]....
        /*018c*/ 	.word	0x0000ab30
        /*0190*/ 	.word	0x00000016
        /*0194*/ 	.word	0x00000020
        /*0198*/ 	.short	0x010a
        /*019a*/ 	.byte	0x3f
	.zero		1


	//   ....[17]....
        /*019c*/ 	.word	0x0000af00
        /*01a0*/ 	.word	0x00000005
        /*01a4*/ 	.word	0x00000058
        /*01a8*/ 	.short	0x0101
        /*01aa*/ 	.byte	0x3f
	.zero		1


	//   ....[18]....
        /*01ac*/ 	.word	0x0000b610
        /*01b0*/ 	.word	0x00000007
        /*01b4*/ 	.word	0x00000000
        /*01b8*/ 	.short	0x010a
        /*01ba*/ 	.byte	0x3f
	.zero		1


	//   ....[19]....
        /*01bc*/ 	.word	0x0000b690
        /*01c0*/ 	.word	0x00000008
        /*01c4*/ 	.word	0x00000000
        /*01c8*/ 	.short	0x010a
        /*01ca*/ 	.byte	0x3f
	.zero		1


	//   ....[20]....
        /*01cc*/ 	.word	0x0000b720
        /*01d0*/ 	.word	0x0000000b
        /*01d4*/ 	.word	0x00000000
        /*01d8*/ 	.short	0x010a
        /*01da*/ 	.byte	0x3f
	.zero		1


	//   ....[21]....
        /*01dc*/ 	.word	0x0000b7b0
        /*01e0*/ 	.word	0x00000003
        /*01e4*/ 	.word	0x00000000
        /*01e8*/ 	.short	0x010a
        /*01ea*/ 	.byte	0x3f
	.zero		1


	//   ....[22]....
        /*01ec*/ 	.word	0x0000b810
        /*01f0*/ 	.word	0x00000003
        /*01f4*/ 	.word	0x00000000
        /*01f8*/ 	.short	0x010a
        /*01fa*/ 	.byte	0x3f
	.zero		1


	//   ....[23]....
        /*01fc*/ 	.word	0x0000b860
        /*0200*/ 	.word	0x00000005
        /*0204*/ 	.word	0x00000000
        /*0208*/ 	.short	0x010a
        /*020a*/ 	.byte	0x3f
	.zero		1


	//   ....[24]....
        /*020c*/ 	.word	0x0000b930
        /*0210*/ 	.word	0x00000016
        /*0214*/ 	.word	0x00000020
        /*0218*/ 	.short	0x010a
        /*021a*/ 	.byte	0x3f
	.zero		1


	//   ....[25]....
        /*021c*/ 	.word	0x0000ba00
        /*0220*/ 	.word	0x00000007
        /*0224*/ 	.word	0x00000000
        /*0228*/ 	.short	0x010a
        /*022a*/ 	.byte	0x3f
	.zero		1


	//   ....[26]....
        /*022c*/ 	.word	0x0000ba50
        /*0230*/ 	.word	0x00000008
        /*0234*/ 	.word	0x00000000
        /*0238*/ 	.short	0x010a
        /*023a*/ 	.byte	0x3f
	.zero		1


	//   ....[27]....
        /*023c*/ 	.word	0x0000baa0
        /*0240*/ 	.word	0x0000000b
        /*0244*/ 	.word	0x00000000
        /*0248*/ 	.short	0x010a
        /*024a*/ 	.byte	0x3f
	.zero		1


	//----- nvinfo : EIATTR_NUM_MBARRIERS
	.align		4
.L_35:
        /*024c*/ 	.byte	0x03, 0x38
        /*024e*/ 	.short	0x000a


	//----- nvinfo : EIATTR_EXIT_INSTR_OFFSETS
	.align		4
        /*0250*/ 	.byte	0x04, 0x1c
        /*0252*/ 	.short	(.L_37 - .L_36)


	//   ....[0]....
.L_36:
        /*0254*/ 	.word	0x000008e0


	//   ....[1]....
        /*0258*/ 	.word	0x00001100


	//   ....[2]....
        /*025c*/ 	.word	0x0000a250


	//   ....[3]....
        /*0260*/ 	.word	0x0000a7b0


	//   ....[4]....
        /*0264*/ 	.word	0x0000b800


	//----- nvinfo : EIATTR_MAX_THREADS
	.align		4
.L_37:
        /*0268*/ 	.byte	0x04, 0x05
        /*026a*/ 	.short	(.L_39 - .L_38)
.L_38:
        /*026c*/ 	.word	0x00000180
        /*0270*/ 	.word	0x00000001
        /*0274*/ 	.word	0x00000001


	//----- nvinfo : EIATTR_CRS_STACK_SIZE
	.align		4
.L_39:
        /*0278*/ 	.byte	0x04, 0x1e
        /*027a*/ 	.short	(.L_41 - .L_40)
.L_40:
        /*027c*/ 	.word	0x00000000


	//----- nvinfo : EIATTR_CBANK_PARAM_SIZE
	.align		4
.L_41:
        /*0280*/ 	.byte	0x03, 0x19
        /*0282*/ 	.short	0x0470


	//----- nvinfo : EIATTR_PARAM_CBANK
	.align		4
        /*0284*/ 	.byte	0x04, 0x0a
        /*0286*/ 	.short	(.L_43 - .L_42)
	.align		4
.L_42:
        /*0288*/ 	.word	index@(.nv.constant0._ZN7cutlass13device_kernelINS_4gemm6kernel13GemmUniversalIN4cute5tupleIJiiiiEEENS1_10collective13CollectiveMmaINS1_34MainloopSm90TmaGmmaWarpSpecializedILi4ENS5_IJNS4_1CILi1EEENSA_ILi2EEESB_EEENS1_35KernelTmaWarpSpecializedCooperativeEEENS5_IJNSA_ILi128EEENSA_ILi256EEENSA_ILi64EEEEEENS_10bfloat16_tENS5_IJlSB_lEEESK_SL_NS4_8TiledMMAINS4_8MMA_AtomIJNS4_4SM904GMMA28MMA_64x256x16_F32BF16BF16_SSILNSP_5MajorE0ELSR_0ELNSP_7ScaleInE1ELSS_1EEEEEENS4_6LayoutINS5_IJSC_SB_SB_EEENS5_IJSB_NSA_ILi0EEESX_EEEEENS5_IJNS4_10UnderscoreES10_S10_EEEEENS4_23SM90_TMA_LOAD_MULTICASTENS4_14ComposedLayoutINS4_7SwizzleILi3ELi4ELi3EEENS4_18smem_ptr_flag_bitsILi16EEENSV_INS5_IJNSA_ILi8EEESI_EEENS5_IJSI_SB_EEEEEEEvNS4_8identityENS4_13SM90_TMA_LOADES1D_vS1E_EENS_8epilogue10collective6detail29Sm90TmaWarpSpecializedAdapterINS1I_15DefaultEpilogueISK_SL_SL_NS1H_6thread17LinearCombinationISK_Li1EffLNS1M_9ScaleType4KindE0ELNS_15FloatRoundStyleE2ESK_EENS1_15EpilogueDefaultEEEEEvvEEEEvNT_6ParamsE)
        /*028c*/ 	.short	0x0210
        /*028e*/ 	.short	0x0470


	//----- nvinfo : EIATTR_SW_WAR
	.align		4
.L_43:
        /*0290*/ 	.byte	0x04, 0x36
        /*0292*/ 	.short	(.L_45 - .L_44)
.L_44:
        /*0294*/ 	.word	0x00000008
.L_45:


//--------------------- .nv.callgraph             --------------------------
	.section	.nv.callgraph,"",@"SHT_CUDA_CALLGRAPH"
	.align	4
	.sectionentsize	8
	.align		4
        /*0000*/ 	.word	0x00000000
	.align		4
        /*0004*/ 	.word	0xffffffff
	.align		4
        /*0008*/ 	.word	index@(_ZN7cutlass13device_kernelINS_4gemm6kernel13GemmUniversalIN4cute5tupleIJiiiiEEENS1_10collective13CollectiveMmaINS1_34MainloopSm90TmaGmmaWarpSpecializedILi4ENS5_IJNS4_1CILi1EEENSA_ILi2EEESB_EEENS1_35KernelTmaWarpSpecializedCooperativeEEENS5_IJNSA_ILi128EEENSA_ILi256EEENSA_ILi64EEEEEENS_10bfloat16_tENS5_IJlSB_lEEESK_SL_NS4_8TiledMMAINS4_8MMA_AtomIJNS4_4SM904GMMA28MMA_64x256x16_F32BF16BF16_SSILNSP_5MajorE0ELSR_0ELNSP_7ScaleInE1ELSS_1EEEEEENS4_6LayoutINS5_IJSC_SB_SB_EEENS5_IJSB_NSA_ILi0EEESX_EEEEENS5_IJNS4_10UnderscoreES10_S10_EEEEENS4_23SM90_TMA_LOAD_MULTICASTENS4_14ComposedLayoutINS4_7SwizzleILi3ELi4ELi3EEENS4_18smem_ptr_flag_bitsILi16EEENSV_INS5_IJNSA_ILi8EEESI_EEENS5_IJSI_SB_EEEEEEEvNS4_8identityENS4_13SM90_TMA_LOADES1D_vS1E_EENS_8epilogue10collective6detail29Sm90TmaWarpSpecializedAdapterINS1I_15DefaultEpilogueISK_SL_SL_NS1H_6thread17LinearCombinationISK_Li1EffLNS1M_9ScaleType4KindE0ELNS_15FloatRoundStyleE2ESK_EENS1_15EpilogueDefaultEEEEEvvEEEEvNT_6ParamsE)
	.align		4
        /*000c*/ 	.word	index@(__assertfail)
	.align		4
        /*0010*/ 	.word	0x00000000
	.align		4
        /*0014*/ 	.word	0xfffffffe
	.align		4
        /*0018*/ 	.word	0x00000000
	.align		4
        /*001c*/ 	.word	0xfffffffd
	.align		4
        /*0020*/ 	.word	0x00000000
	.align		4
        /*0024*/ 	.word	0xfffffffc


//--------------------- .nv.constant4             --------------------------
	.section	.nv.constant4,"a",@progbits
	.align	8
	.align		8
.nv.constant4:
        /*0000*/ 	.dword	__assertfail
	.align		8
        /*0008*/ 	.dword	__unnamed_1
	.align		8
        /*0010*/ 	.dword	_ZN39_INTERNAL_c049e1a3_4_k_cu_e4c30e22_29264cuda3std3__45__cpo5beginE
	.align		8
        /*0018*/ 	.dword	_ZN39_INTERNAL_c049e1a3_4_k_cu_e4c30e22_29264cuda3std3__45__cpo3endE
	.align		8
        /*0020*/ 	.dword	_ZN39_INTERNAL_c049e1a3_4_k_cu_e4c30e22_29264cuda3std3__45__cpo6cbeginE
	.align		8
        /*0028*/ 	.dword	_ZN39_INTERNAL_c049e1a3_4_k_cu_e4c30e22_29264cuda3std3__45__cpo4cendE
	.align		8
        /*0030*/ 	.dword	_ZN39_INTERNAL_c049e1a3_4_k_cu_e4c30e22_29264cuda3std3__441_GLOBAL__N__c049e1a3_4_k_cu_e4c30e22_29266ignoreE
	.align		8
        /*0038*/ 	.dword	_ZN39_INTERNAL_c049e1a3_4_k_cu_e4c30e22_29264cuda3std3__419piecewise_constructE
	.align		8
        /*0040*/ 	.dword	_ZN39_INTERNAL_c049e1a3_4_k_cu_e4c30e22_29264cuda3std3__48in_placeE
	.align		8
        /*0048*/ 	.dword	_ZN39_INTERNAL_c049e1a3_4_k_cu_e4c30e22_29264cuda3std6ranges3__45__cpo4swapE
	.align		8
        /*0050*/ 	.dword	_ZN39_INTERNAL_c049e1a3_4_k_cu_e4c30e22_29264cuda3std6ranges3__45__cpo9iter_moveE
	.align		8
        /*0058*/ 	.dword	_ZN39_INTERNAL_c049e1a3_4_k_cu_e4c30e22_29264cute7productE
	.align		8
        /*0060*/ 	.dword	_ZN39_INTERNAL_c049e1a3_4_k_cu_e4c30e22_29264cute1_E
	.align		8
        /*0068*/ 	.dword	$str$22
	.align		8
        /*0070*/ 	.dword	$str$23


//--------------------- .text._ZN7cutlass13device_kernelINS_4gemm6kernel13GemmUniversalIN4cute5tupleIJiiiiEEENS1_10collective13CollectiveMmaINS1_34MainloopSm90TmaGmmaWarpSpecializedILi4ENS5_IJNS4_1CILi1EEENSA_ILi2EEESB_EEENS1_35KernelTmaWarpSpecializedCooperativeEEENS5_IJNSA_ILi128EEENSA_ILi256EEENSA_ILi64EEEEEENS_10bfloat16_tENS5_IJlSB_lEEESK_SL_NS4_8TiledMMAINS4_8MMA_AtomIJNS4_4SM904GMMA28MMA_64x256x16_F32BF16BF16_SSILNSP_5MajorE0ELSR_0ELNSP_7ScaleInE1ELSS_1EEEEEENS4_6LayoutINS5_IJSC_SB_SB_EEENS5_IJSB_NSA_ILi0EEESX_EEEEENS5_IJNS4_10UnderscoreES10_S10_EEEEENS4_23SM90_TMA_LOAD_MULTICASTENS4_14ComposedLayoutINS4_7SwizzleILi3ELi4ELi3EEENS4_18smem_ptr_flag_bitsILi16EEENSV_INS5_IJNSA_ILi8EEESI_EEENS5_IJSI_SB_EEEEEEEvNS4_8identityENS4_13SM90_TMA_LOADES1D_vS1E_EENS_8epilogue10collective6detail29Sm90TmaWarpSpecializedAdapterINS1I_15DefaultEpilogueISK_SL_SL_NS1H_6thread17LinearCombinationISK_Li1EffLNS1M_9ScaleType4KindE0ELNS_15FloatRoundStyleE2ESK_EENS1_15EpilogueDefaultEEEEEvvEEEEvNT_6ParamsE --------------------------
	.section	.text._ZN7cutlass13device_kernelINS_4gemm6kernel13GemmUniversalIN4cute5tupleIJiiiiEEENS1_10collective13CollectiveMmaINS1_34MainloopSm90TmaGmmaWarpSpecializedILi4ENS5_IJNS4_1CILi1EEENSA_ILi2EEESB_EEENS1_35KernelTmaWarpSpecializedCooperativeEEENS5_IJNSA_ILi128EEENSA_ILi256EEENSA_ILi64EEEEEENS_10bfloat16_tENS5_IJlSB_lEEESK_SL_NS4_8TiledMMAINS4_8MMA_AtomIJNS4_4SM904GMMA28MMA_64x256x16_F32BF16BF16_SSILNSP_5MajorE0ELSR_0ELNSP_7ScaleInE1ELSS_1EEEEEENS4_6LayoutINS5_IJSC_SB_SB_EEENS5_IJSB_NSA_ILi0EEESX_EEEEENS5_IJNS4_10UnderscoreES10_S10_EEEEENS4_23SM90_TMA_LOAD_MULTICASTENS4_14ComposedLayoutINS4_7SwizzleILi3ELi4ELi3EEENS4_18smem_ptr_flag_bitsILi16EEENSV_INS5_IJNSA_ILi8EEESI_EEENS5_IJSI_SB_EEEEEEEvNS4_8identityENS4_13SM90_TMA_LOADES1D_vS1E_EENS_8epilogue10collective6detail29Sm90TmaWarpSpecializedAdapterINS1I_15DefaultEpilogueISK_SL_SL_NS1H_6thread17LinearCombinationISK_Li1EffLNS1M_9ScaleType4KindE0ELNS_15FloatRoundStyleE2ESK_EENS1_15EpilogueDefaultEEEEEvvEEEEvNT_6ParamsE,"ax",@progbits
	.align	128
.text._ZN7cutlass13device_kernelINS_4gemm6kernel13GemmUniversalIN4cute5tupleIJiiiiEEENS1_10collective13CollectiveMmaINS1_34MainloopSm90TmaGmmaWarpSpecializedILi4ENS5_IJNS4_1CILi1EEENSA_ILi2EEESB_EEENS1_35KernelTmaWarpSpecializedCooperativeEEENS5_IJNSA_ILi128EEENSA_ILi256EEENSA_ILi64EEEEEENS_10bfloat16_tENS5_IJlSB_lEEESK_SL_NS4_8TiledMMAINS4_8MMA_AtomIJNS4_4SM904GMMA28MMA_64x256x16_F32BF16BF16_SSILNSP_5MajorE0ELSR_0ELNSP_7ScaleInE1ELSS_1EEEEEENS4_6LayoutINS5_IJSC_SB_SB_EEENS5_IJSB_NSA_ILi0EEESX_EEEEENS5_IJNS4_10UnderscoreES10_S10_EEEEENS4_23SM90_TMA_LOAD_MULTICASTENS4_14ComposedLayoutINS4_7SwizzleILi3ELi4ELi3EEENS4_18smem_ptr_flag_bitsILi16EEENSV_INS5_IJNSA_ILi8EEESI_EEENS5_IJSI_SB_EEEEEEEvNS4_8identityENS4_13SM90_TMA_LOADES1D_vS1E_EENS_8epilogue10collective6detail29Sm90TmaWarpSpecializedAdapterINS1I_15DefaultEpilogueISK_SL_SL_NS1H_6thread17LinearCombinationISK_Li1EffLNS1M_9ScaleType4KindE0ELNS_15FloatRoundStyleE2ESK_EENS1_15EpilogueDefaultEEEEEvvEEEEvNT_6ParamsE:
        .type           _ZN7cutlass13device_kernelINS_4gemm6kernel13GemmUniversalIN4cute5tupleIJiiiiEEENS1_10collective13CollectiveMmaINS1_34MainloopSm90TmaGmmaWarpSpecializedILi4ENS5_IJNS4_1CILi1EEENSA_ILi2EEESB_EEENS1_35KernelTmaWarpSpecializedCooperativeEEENS5_IJNSA_ILi128EEENSA_ILi256EEENSA_ILi64EEEEEENS_10bfloat16_tENS5_IJlSB_lEEESK_SL_NS4_8TiledMMAINS4_8MMA_AtomIJNS4_4SM904GMMA28MMA_64x256x16_F32BF16BF16_SSILNSP_5MajorE0ELSR_0ELNSP_7ScaleInE1ELSS_1EEEEEENS4_6LayoutINS5_IJSC_SB_SB_EEENS5_IJSB_NSA_ILi0EEESX_EEEEENS5_IJNS4_10UnderscoreES10_S10_EEEEENS4_23SM90_TMA_LOAD_MULTICASTENS4_14ComposedLayoutINS4_7SwizzleILi3ELi4ELi3EEENS4_18smem_ptr_flag_bitsILi16EEENSV_INS5_IJNSA_ILi8EEESI_EEENS5_IJSI_SB_EEEEEEEvNS4_8identityENS4_13SM90_TMA_LOADES1D_vS1E_EENS_8epilogue10collective6detail29Sm90TmaWarpSpecializedAdapterINS1I_15DefaultEpilogueISK_SL_SL_NS1H_6thread17LinearCombinationISK_Li1EffLNS1M_9ScaleType4KindE0ELNS_15FloatRoundStyleE2ESK_EENS1_15EpilogueDefaultEEEEEvvEEEEvNT_6ParamsE,@function
        .size           _ZN7cutlass13device_kernelINS_4gemm6kernel13GemmUniversalIN4cute5tupleIJiiiiEEENS1_10collective13CollectiveMmaINS1_34MainloopSm90TmaGmmaWarpSpecializedILi4ENS5_IJNS4_1CILi1EEENSA_ILi2EEESB_EEENS1_35KernelTmaWarpSpecializedCooperativeEEENS5_IJNSA_ILi128EEENSA_ILi256EEENSA_ILi64EEEEEENS_10bfloat16_tENS5_IJlSB_lEEESK_SL_NS4_8TiledMMAINS4_8MMA_AtomIJNS4_4SM904GMMA28MMA_64x256x16_F32BF16BF16_SSILNSP_5MajorE0ELSR_0ELNSP_7ScaleInE1ELSS_1EEEEEENS4_6LayoutINS5_IJSC_SB_SB_EEENS5_IJSB_NSA_ILi0EEESX_EEEEENS5_IJNS4_10UnderscoreES10_S10_EEEEENS4_23SM90_TMA_LOAD_MULTICASTENS4_14ComposedLayoutINS4_7SwizzleILi3ELi4ELi3EEENS4_18smem_ptr_flag_bitsILi16EEENSV_INS5_IJNSA_ILi8EEESI_EEENS5_IJSI_SB_EEEEEEEvNS4_8identityENS4_13SM90_TMA_LOADES1D_vS1E_EENS_8epilogue10collective6detail29Sm90TmaWarpSpecializedAdapterINS1I_15DefaultEpilogueISK_SL_SL_NS1H_6thread17LinearCombinationISK_Li1EffLNS1M_9ScaleType4KindE0ELNS_15FloatRoundStyleE2ESK_EENS1_15EpilogueDefaultEEEEEvvEEEEvNT_6ParamsE,(.L_x_325 - _ZN7cutlass13device_kernelINS_4gemm6kernel13GemmUniversalIN4cute5tupleIJiiiiEEENS1_10collective13CollectiveMmaINS1_34MainloopSm90TmaGmmaWarpSpecializedILi4ENS5_IJNS4_1CILi1EEENSA_ILi2EEESB_EEENS1_35KernelTmaWarpSpecializedCooperativeEEENS5_IJNSA_ILi128EEENSA_ILi256EEENSA_ILi64EEEEEENS_10bfloat16_tENS5_IJlSB_lEEESK_SL_NS4_8TiledMMAINS4_8MMA_AtomIJNS4_4SM904GMMA28MMA_64x256x16_F32BF16BF16_SSILNSP_5MajorE0ELSR_0ELNSP_7ScaleInE1ELSS_1EEEEEENS4_6LayoutINS5_IJSC_SB_SB_EEENS5_IJSB_NSA_ILi0EEESX_EEEEENS5_IJNS4_10UnderscoreES10_S10_EEEEENS4_23SM90_TMA_LOAD_MULTICASTENS4_14ComposedLayoutINS4_7SwizzleILi3ELi4ELi3EEENS4_18smem_ptr_flag_bitsILi16EEENSV_INS5_IJNSA_ILi8EEESI_EEENS5_IJSI_SB_EEEEEEEvNS4_8identityENS4_13SM90_TMA_LOADES1D_vS1E_EENS_8epilogue10collective6detail29Sm90TmaWarpSpecializedAdapterINS1I_15DefaultEpilogueISK_SL_SL_NS1H_6thread17LinearCombinationISK_Li1EffLNS1M_9ScaleType4KindE0ELNS_15FloatRoundStyleE2ESK_EENS1_15EpilogueDefaultEEEEEvvEEEEvNT_6ParamsE)
        .other          _ZN7cutlass13device_kernelINS_4gemm6kernel13GemmUniversalIN4cute5tupleIJiiiiEEENS1_10collective13CollectiveMmaINS1_34MainloopSm90TmaGmmaWarpSpecializedILi4ENS5_IJNS4_1CILi1EEENSA_ILi2EEESB_EEENS1_35KernelTmaWarpSpecializedCooperativeEEENS5_IJNSA_ILi128EEENSA_ILi256EEENSA_ILi64EEEEEENS_10bfloat16_tENS5_IJlSB_lEEESK_SL_NS4_8TiledMMAINS4_8MMA_AtomIJNS4_4SM904GMMA28MMA_64x256x16_F32BF16BF16_SSILNSP_5MajorE0ELSR_0ELNSP_7ScaleInE1ELSS_1EEEEEENS4_6LayoutINS5_IJSC_SB_SB_EEENS5_IJSB_NSA_ILi0EEESX_EEEEENS5_IJNS4_10UnderscoreES10_S10_EEEEENS4_23SM90_TMA_LOAD_MULTICASTENS4_14ComposedLayoutINS4_7SwizzleILi3ELi4ELi3EEENS4_18smem_ptr_flag_bitsILi16EEENSV_INS5_IJNSA_ILi8EEESI_EEENS5_IJSI_SB_EEEEEEEvNS4_8identityENS4_13SM90_TMA_LOADES1D_vS1E_EENS_8epilogue10collective6detail29Sm90TmaWarpSpecializedAdapterINS1I_15DefaultEpilogueISK_SL_SL_NS1H_6thread17LinearCombinationISK_Li1EffLNS1M_9ScaleType4KindE0ELNS_15FloatRoundStyleE2ESK_EENS1_15EpilogueDefaultEEEEEvvEEEEvNT_6ParamsE,@"STO_CUDA_ENTRY STV_DEFAULT"
_ZN7cutlass13device_kernelINS_4gemm6kernel13GemmUniversalIN4cute5tupleIJiiiiEEENS1_10collective13CollectiveMmaINS1_34MainloopSm90TmaGmmaWarpSpecializedILi4ENS5_IJNS4_1CILi1EEENSA_ILi2EEESB_EEENS1_35KernelTmaWarpSpecializedCooperativeEEENS5_IJNSA_ILi128EEENSA_ILi256EEENSA_ILi64EEEEEENS_10bfloat16_tENS5_IJlSB_lEEESK_SL_NS4_8TiledMMAINS4_8MMA_AtomIJNS4_4SM904GMMA28MMA_64x256x16_F32BF16BF16_SSILNSP_5MajorE0ELSR_0ELNSP_7ScaleInE1ELSS_1EEEEEENS4_6LayoutINS5_IJSC_SB_SB_EEENS5_IJSB_NSA_ILi0EEESX_EEEEENS5_IJNS4_10UnderscoreES10_S10_EEEEENS4_23SM90_TMA_LOAD_MULTICASTENS4_14ComposedLayoutINS4_7SwizzleILi3ELi4ELi3EEENS4_18smem_ptr_flag_bitsILi16EEENSV_INS5_IJNSA_ILi8EEESI_EEENS5_IJSI_SB_EEEEEEEvNS4_8identityENS4_13SM90_TMA_LOADES1D_vS1E_EENS_8epilogue10collective6detail29Sm90TmaWarpSpecializedAdapterINS1I_15DefaultEpilogueISK_SL_SL_NS1H_6thread17LinearCombinationISK_Li1EffLNS1M_9ScaleType4KindE0ELNS_15FloatRoundStyleE2ESK_EENS1_15EpilogueDefaultEEEEEvvEEEEvNT_6ParamsE:
[----:B------:R-:W0:Y:S01]  /*0000*/  LDC R1, c[0x0][0x28] ;  /* 0x00000a00ff017b82 */ /* 0x000e220000000800 */
[----:B------:R-:W1:Y:S01]  /*0010*/  S2R R18, SR_TID.X ;  /* 0x0000000000127919 */ /* 0x000e620000002100 */
[----:B------:R-:W-:Y:S01]  /*0020*/  ELECT P0, URZ, PT ;  /* 0x00000000003f782f */ /* 0x000fe20003800000 */
[----:B------:R-:W-:Y:S01]  /*0030*/  BSSY B0, `(.L_x_0) ;  /* 0x000000f000007945 */ /* 0x000fe20003800000 */
[--C-:B-1----:R-:W-:Y:S02]  /*0040*/  SHF.R.U32.HI R0, RZ, 0x5, R18.reuse ;  /* 0x00000005ff007819 */ /* 0x102fe40000011612 */
[----:B------:R-:W-:-:S03]  /*0050*/  SHF.R.U32.HI R3, RZ, 0x7, R18 ;  /* 0x00000007ff037819 */ /* 0x000fc60000011612 */
[----:B------:R-:W1:Y:S04]  /*0060*/  SHFL.IDX PT, R2, R0, RZ, 0x1f ;  /* 0x00001fff00027589 */ /* 0x000e6800000e0000 */
[----:B------:R2:W3:Y:S01]  /*0070*/  SHFL.IDX PT, R5, R3, RZ, 0x1f ;  /* 0x00001fff03057589 */ /* 0x0004e200000e0000 */
[----:B-1----:R-:W-:-:S13]  /*0080*/  ISETP.NE.OR P0, PT, R2, RZ, !P0 ;  /* 0x000000ff0200720c */ /* 0x002fda0004705670 */
[----:B0-23--:R-:W-:Y:S05]  /*0090*/  @P0 BRA `(.L_x_1) ;  /* 0x0000000000200947 */ /* 0x00dfea0003800000 */
[----:B------:R-:W-:Y:S02]  /*00a0*/  ULDC.64 UR4, c[0x0][0x198] ;  /* 0x0000660000047ab9 */ /* 0x000fe40000000a00 */
[----:B------:R-:W-:Y:S02]  /*00b0*/  UIADD3 UR6, UP0, UR4, 0xf0, URZ ;  /* 0x000000f004067890 */ /* 0x000fe4000ff1e03f */
[----:B------:R-:W-:Y:S02]  /*00c0*/  UIADD3 UR4, UP1, UR4, 0x1f0, URZ ;  /* 0x000001f004047890 */ /* 0x000fe4000ff3e03f */
[----:B------:R-:W-:Y:S02]  /*00d0*/  UIADD3.X UR7, URZ, UR5, URZ, UP0, !UPT ;  /* 0x000000053f077290 */ /* 0x000fe400087fe43f */
[----:B------:R-:W-:-:S07]  /*00e0*/  UIADD3.X UR5, URZ, UR5, URZ, UP1, !UPT ;  /* 0x000000053f057290 */ /* 0x000fce0008ffe43f */
[----:B------:R0:W-:Y:S02]  /*00f0*/  UTMACCTL.PF [UR6] ;  /* 0x00000000060079b9 */ /* 0x0001e40008040000 */
[----:B------:R0:W-:Y:S02]  /*0100*/  UTMACCTL.PF [UR4] ;  /* 0x00000000040079b9 */ /* 0x0001e40008040000 */
[----:B0-----:R-:W-:Y:S01]  /*0110*/  NOP ;  /* 0x0000000000007918 */ /* 0x001fe20000000000 */
.L_x_1:
[----:B------:R-:W-:Y:S05]  /*0120*/  BSYNC B0 ;  /* 0x0000000000007941 */ /* 0x000fea0003800000 */
.L_x_0:
[----:B------:R-:W0:Y:S02]  /*0130*/  SHFL.IDX PT, R3, R0, RZ, 0x1f ;  /* 0x00001fff00037589 */ /* 0x000e2400000e0000 */
[----:B0-----:R-:W-:-:S13]  /*0140*/  ISETP.NE.AND P0, PT, R3, RZ, PT ;  /* 0x000000ff0300720c */ /* 0x001fda0003f05270 */
[----:B------:R-:W-:Y:S05]  /*0150*/  @P0 BRA `(.L_x_2) ;  /* 0x0000000000580947 */ /* 0x000fea0003800000 */
[----:B------:R-:W0:Y:S01]  /*0160*/  S2UR UR8, SR_CgaCtaId ;  /* 0x00000000000879c3 */ /* 0x000e220000008800 */
[----:B------:R-:W-:Y:S01]  /*0170*/  UMOV UR4, 0x400 ;  /* 0x0000040000047882 */ /* 0x000fe20000000000 */
[----:B------:R-:W-:Y:S01]  /*0180*/  UMOV UR5, 0x1 ;  /* 0x0000000100057882 */ /* 0x000fe20000000000 */
[----:B------:R-:W-:Y:S01]  /*0190*/  UMOV UR6, 0x4 ;  /* 0x0000000400067882 */ /* 0x000fe20000000000 */
[----:B------:R-:W-:Y:S01]  /*01a0*/  ELECT P0, URZ, PT ;  /* 0x00000000003f782f */ /* 0x000fe20003800000 */
[----:B------:R-:W-:-:S04]  /*01b0*/  UIADD3 UR6, -UR6, 0x100000, URZ ;  /* 0x0010000006067890 */ /* 0x000fc8000fffe13f */
[----:B------:R-:W-:Y:S02]  /*01c0*/  USHF.L.U32 UR7, UR6, 0xb, URZ ;  /* 0x0000000b06077899 */ /* 0x000fe4000800063f */
[----:B------:R-:W-:Y:S02]  /*01d0*/  USHF.L.U32 UR6, UR6, 0x1, URZ ;  /* 0x0000000106067899 */ /* 0x000fe4000800063f */
[----:B0-----:R-:W-:Y:S02]  /*01e0*/  ULEA UR8, UR8, UR4, 0x18 ;  /* 0x0000000408087291 */ /* 0x001fe4000f8ec03f */
[----:B------:R-:W-:-:S04]  /*01f0*/  UIADD3 UR4, -UR5, 0x100000, URZ ;  /* 0x0010000005047890 */ /* 0x000fc8000fffe13f */
[----:B------:R-:W-:Y:S02]  /*0200*/  USHF.L.U32 UR5, UR4, 0xb, URZ ;  /* 0x0000000b04057899 */ /* 0x000fe4000800063f */
[----:B------:R-:W-:Y:S01]  /*0210*/  USHF.L.U32 UR4, UR4, 0x1, URZ ;  /* 0x0000000104047899 */ /* 0x000fe2000800063f */
[----:B------:R-:W0:Y:S11]  /*0220*/  FENCE.VIEW.ASYNC.S ;  /* 0x00000000000073c6 */ /* 0x000e360000000000 */
[----:B0-----:R0:W1:Y:S01]  /*0230*/  SYNCS.EXCH.64 URZ, [UR8], UR4 ;  /* 0x00000004083f75b2 */ /* 0x0010620008000100 */
[----:B------:R0:W2:Y:S01]  /*0240*/  SYNCS.EXCH.64 URZ, [UR8+0x20], UR6 ;  /* 0x00002006083f75b2 */ /* 0x0000a20008000100 */
[----:B------:R0:W3:Y:S01]  /*0250*/  SYNCS.EXCH.64 URZ, [UR8+0x8], UR4 ;  /* 0x00000804083f75b2 */ /* 0x0000e20008000100 */
[----:B------:R0:W4:Y:S01]  /*0260*/  SYNCS.EXCH.64 URZ, [UR8+0x28], UR6 ;  /* 0x00002806083f75b2 */ /* 0x0001220008000100 */
[----:B------:R0:W0:Y:S01]  /*0270*/  SYNCS.EXCH.64 URZ, [UR8+0x10], UR4 ;  /* 0x00001004083f75b2 */ /* 0x0000220008000100 */
[----:B------:R0:W0:Y:S01]  /*0280*/  SYNCS.EXCH.64 URZ, [UR8+0x30], UR6 ;  /* 0x00003006083f75b2 */ /* 0x0000220008000100 */
[----:B------:R0:W0:Y:S01]  /*0290*/  SYNCS.EXCH.64 URZ, [UR8+0x18], UR4 ;  /* 0x00001804083f75b2 */ /* 0x0000220008000100 */
[----:B------:R0:W0:Y:S01]  /*02a0*/  SYNCS.EXCH.64 URZ, [UR8+0x38], UR6 ;  /* 0x00003806083f75b2 */ /* 0x0000220008000100 */
[----:B------:R-:W-:Y:S01]  /*02b0*/  NOP ;  /* 0x0000000000007918 */ /* 0x000fe20000000000 */
.L_x_2:
[----:B------:R-:W-:Y:S01]  /*02c0*/  SHF.R.S32.HI R7, RZ, 0x1f, R18 ;  /* 0x0000001fff077819 */ /* 0x000fe20000011412 */
[----:B------:R-:W5:Y:S01]  /*02d0*/  SHFL.IDX PT, R0, R0, RZ, 0x1f ;  /* 0x00001fff00007589 */ /* 0x000f6200000e0000 */
[----:B0-----:R-:W0:Y:S01]  /*02e0*/  S2UR UR8, SR_CTAID.X ;  /* 0x00000000000879c3 */ /* 0x001e220000002500 */
[----:B------:R-:W-:Y:S02]  /*02f0*/  ELECT P0, URZ, PT ;  /* 0x00000000003f782f */ /* 0x000fe40003800000 */
[----:B------:R-:W-:Y:S01]  /*0300*/  LEA.HI R7, R7, R18, RZ, 0x7 ;  /* 0x0000001207077211 */ /* 0x000fe200078f38ff */
[----:B------:R-:W1:Y:S01]  /*0310*/  S2R R4, SR_CTAID.Y ;  /* 0x0000000000047919 */ /* 0x000e620000002600 */
[----:B------:R-:W-:Y:S01]  /*0320*/  ULDC UR4, c[0x0][0x154] ;  /* 0x0000550000047ab9 */ /* 0x000fe20000000800 */
[----:B------:R-:W-:Y:S01]  /*0330*/  NOP ;  /* 0x0000000000007918 */ /* 0x000fe20000000000 */
[----:B------:R-:W-:Y:S01]  /*0340*/  LOP3.LUT R7, R7, 0xffffff80, RZ, 0xc0, !PT ;  /* 0xffffff8007077812 */ /* 0x000fe200078ec0ff */
[----:B------:R-:W-:Y:S01]  /*0350*/  NOP ;  /* 0x0000000000007918 */ /* 0x000fe20000000000 */
[----:B------:R-:W2:Y:S03]  /*0360*/  LDC R12, c[0x0][0x140] ;  /* 0x00005000ff0c7b82 */ /* 0x000ea60000000800 */
[----:B------:R-:W-:-:S05]  /*0370*/  IMAD.IADD R7, R18, 0x1, -R7 ;  /* 0x0000000112077824 */ /* 0x000fca00078e0a07 */
[----:B------:R-:W-:Y:S02]  /*0380*/  SHF.R.S32.HI R6, RZ, 0x1f, R7 ;  /* 0x0000001fff067819 */ /* 0x000fe40000011407 */
[----:B------:R-:W-:Y:S02]  /*0390*/  LOP3.LUT P2, RZ, R7, 0x7, RZ, 0xc0, !PT ;  /* 0x0000000707ff7812 */ /* 0x000fe4000784c0ff */
[----:B------:R-:W-:Y:S02]  /*03a0*/  LEA.HI R6, R6, R7, RZ, 0x3 ;  /* 0x0000000706067211 */ /* 0x000fe400078f18ff */
[----:B-----5:R-:W-:Y:S02]  /*03b0*/  ISETP.NE.OR P0, PT, R0, RZ, !P0 ;  /* 0x000000ff0000720c */ /* 0x020fe40004705670 */
[--C-:B------:R-:W-:Y:S02]  /*03c0*/  SHF.R.S32.HI R0, RZ, 0x3, R6.reuse ;  /* 0x00000003ff007819 */ /* 0x100fe40000011406 */
[----:B------:R-:W-:-:S02]  /*03d0*/  SHF.R.S32.HI R9, RZ, 0x1f, R6 ;  /* 0x0000001fff097819 */ /* 0x000fc40000011406 */
[----:B------:R-:W-:Y:S02]  /*03e0*/  SHF.R.S32.HI R6, RZ, 0x1f, R3 ;  /* 0x0000001fff067819 */ /* 0x000fe40000011403 */
[----:B------:R-:W-:Y:S02]  /*03f0*/  LEA.HI R9, R9, R0, RZ, 0x2 ;  /* 0x0000000009097211 */ /* 0x000fe400078f10ff */
[----:B------:R-:W-:Y:S02]  /*0400*/  LEA.HI R6, R6, R3, RZ, 0x2 ;  /* 0x0000000306067211 */ /* 0x000fe400078f10ff */
[----:B-1----:R-:W-:Y:S01]  /*0410*/  I2FP.F32.U32 R8, R4 ;  /* 0x0000000400087245 */ /* 0x002fe20000201000 */
[----:B------:R-:W-:Y:S01]  /*0420*/  VOTEU.ALL UP0, P0 ;  /* 0x00000000003f7886 */ /* 0x000fe20000000000 */
[----:B------:R-:W-:Y:S01]  /*0430*/  LOP3.LUT R6, R6, 0x3ffffffc, RZ, 0xc0, !PT ;  /* 0x3ffffffc06067812 */ /* 0x000fe200078ec0ff */
[----:B------:R-:W-:Y:S01]  /*0440*/  VOTEU.ALL UP1, P0 ;  /* 0x00000000003f7886 */ /* 0x000fe20000020000 */
[----:B------:R-:W-:Y:S01]  /*0450*/  LOP3.LUT R9, R9, 0xfffffffc, RZ, 0xc0, !PT ;  /* 0xfffffffc09097812 */ /* 0x000fe200078ec0ff */
[----:B------:R-:W-:Y:S01]  /*0460*/  FMUL R10, R8, UR4 ;  /* 0x00000004080a7c20 */ /* 0x000fe20008400000 */
[----:B------:R-:W1:Y:S01]  /*0470*/  @!UP0 S2UR UR7, SR_CgaCtaId ;  /* 0x00000000000789c3 */ /* 0x000e620000008800 */
[----:B------:R-:W-:Y:S01]  /*0480*/  IMAD.IADD R11, R3, 0x1, -R6 ;  /* 0x00000001030b7824 */ /* 0x000fe200078e0a06 */
[----:B0-----:R-:W-:Y:S01]  /*0490*/  I2FP.F32.U32 R6, UR8 ;  /* 0x0000000800067c45 */ /* 0x001fe20008201000 */
[----:B------:R-:W-:Y:S01]  /*04a0*/  IMAD.IADD R0, R0, 0x1, -R9 ;  /* 0x0000000100007824 */ /* 0x000fe200078e0a09 */
[----:B------:R-:W-:Y:S01]  /*04b0*/  ULDC UR4, c[0x0][0x150] ;  /* 0x0000540000047ab9 */ /* 0x000fe20000000800 */
[----:B------:R-:W0:Y:S01]  /*04c0*/  F2I.U32.TRUNC.NTZ R10, R10 ;  /* 0x0000000a000a7305 */ /* 0x000e22000020f000 */
[----:B------:R-:W-:Y:S01]  /*04d0*/  SHF.R.S32.HI R3, RZ, 0x1f, R2 ;  /* 0x0000001fff037819 */ /* 0x000fe20000011402 */
[----:B------:R-:W-:Y:S01]  /*04e0*/  FMUL R6, R6, UR4 ;  /* 0x0000000406067c20 */ /* 0x000fe20008400000 */
[----:B------:R-:W5:Y:S01]  /*04f0*/  LDC R9, c[0x0][0x148] ;  /* 0x00005200ff097b82 */ /* 0x000f620000000800 */
[----:B------:R-:W-:Y:S01]  /*0500*/  IMAD R11, R11, 0x4, R0 ;  /* 0x000000040b0b7824 */ /* 0x000fe200078e0200 */
[----:B------:R-:W-:Y:S01]  /*0510*/  LEA.HI R3, R3, R2, RZ, 0x2 ;  /* 0x0000000203037211 */ /* 0x000fe200078f10ff */
[----:B------:R-:W-:Y:S01]  /*0520*/  UMOV UR4, 0x20 ;  /* 0x0000002000047882 */ /* 0x000fe20000000000 */
[----:B------:R-:W-:Y:S01]  /*0530*/  @!UP0 UMOV UR6, 0x400 ;  /* 0x0000040000068882 */ /* 0x000fe20000000000 */
[----:B------:R-:W3:Y:S01]  /*0540*/  F2I.U32.TRUNC.NTZ R6, R6 ;  /* 0x0000000600067305 */ /* 0x000ee2000020f000 */
[----:B------:R-:W-:Y:S01]  /*0550*/  LOP3.LUT R3, R3, 0xfffffffc, RZ, 0xc0, !PT ;  /* 0xfffffffc03037812 */ /* 0x000fe200078ec0ff */
[----:B------:R-:W-:Y:S01]  /*0560*/  IMAD.SHL.U32 R22, R11, 0x4, RZ ;  /* 0x000000040b167824 */ /* 0x000fe200078e00ff */
[----:B------:R-:W4:Y:S01]  /*0570*/  LDC R8, c[0x0][0x144] ;  /* 0x00005100ff087b82 */ /* 0x000f220000000800 */
[----:B------:R-:W-:-:S04]  /*0580*/  @!UP0 UIADD3 UR4, -UR4, 0x100000, URZ ;  /* 0x0010000004048890 */ /* 0x000fc8000fffe13f */
[----:B------:R-:W-:Y:S02]  /*0590*/  @!UP0 USHF.L.U32 UR5, UR4, 0xb, URZ ;  /* 0x0000000b04058899 */ /* 0x000fe4000800063f */
[----:B------:R-:W-:Y:S01]  /*05a0*/  @!UP0 USHF.L.U32 UR4, UR4, 0x1, URZ ;  /* 0x0000000104048899 */ /* 0x000fe2000800063f */
[----:B--2---:R-:W-:Y:S01]  /*05b0*/  ISETP.EQ.U32.AND P3, PT, R12, 0x1, PT ;  /* 0x000000010c00780c */ /* 0x004fe20003f62070 */
[----:B------:R-:W-:Y:S01]  /*05c0*/  IMAD.IADD R0, R2, 0x1, -R3 ;  /* 0x0000000102007824 */ /* 0x000fe200078e0a03 */
[----:B------:R-:W-:Y:S01]  /*05d0*/  LOP3.LUT R22, R11, 0xc, R22, 0x78, !PT ;  /* 0x0000000c0b167812 */ /* 0x000fe200078e7816 */
[----:B0-----:R-:W-:Y:S01]  /*05e0*/  IMAD.MOV R14, RZ, RZ, -R10 ;  /* 0x000000ffff0e7224 */ /* 0x001fe200078e0a0a */
[----:B-1----:R-:W-:Y:S02]  /*05f0*/  @!UP0 ULEA UR6, UR7, UR6, 0x18 ;  /* 0x0000000607068291 */ /* 0x002fe4000f8ec03f */
[----:B------:R-:W-:Y:S01]  /*0600*/  ISETP.NE.AND P1, PT, R0, 0x3, PT ;  /* 0x000000030000780c */ /* 0x000fe20003f25270 */
[----:B------:R-:W-:Y:S01]  /*0610*/  VOTEU.ALL UP0, P0 ;  /* 0x00000000003f7886 */ /* 0x000fe20000000000 */
[----:B------:R-:W-:Y:S01]  /*0620*/  ISETP.LT.U32.AND P0, PT, R22, 0x2, !P2 ;  /* 0x000000021600780c */ /* 0x000fe20005701070 */
[----:B---3--:R-:W-:Y:S01]  /*0630*/  IMAD.MOV R3, RZ, RZ, -R6 ;  /* 0x000000ffff037224 */ /* 0x008fe200078e0a06 */
[----:B------:R-:W-:-:S02]  /*0640*/  ISETP.EQ.OR P1, PT, R0, RZ, !P1 ;  /* 0x000000ff0000720c */ /* 0x000fc40004f22670 */
[----:B------:R-:W-:Y:S01]  /*0650*/  ISETP.NE.AND P2, PT, R5, RZ, PT ;  /* 0x000000ff0500720c */ /* 0x000fe20003f45270 */
[----:B-----5:R-:W-:Y:S01]  /*0660*/  IMAD R7, R9, R14, R4 ;  /* 0x0000000e09077224 */ /* 0x020fe200078e0204 */
[----:B------:R-:W-:Y:S01]  /*0670*/  ISETP.EQ.AND P1, PT, R5, RZ, P1 ;  /* 0x000000ff0500720c */ /* 0x000fe20000f22270 */
[----:B------:R-:W0:Y:S02]  /*0680*/  FENCE.VIEW.ASYNC.S ;  /* 0x00000000000073c6 */ /* 0x000e240000000000 */
[----:B0-----:R0:W1:Y:S01]  /*0690*/  @!UP0 SYNCS.EXCH.64 URZ, [UR6+0x50], UR4 ;  /* 0x00005004063f85b2 */ /* 0x0010620008000100 */
[----:B------:R-:W-:Y:S02]  /*06a0*/  ISETP.NE.AND P4, PT, R7, R22, PT ;  /* 0x000000160700720c */ /* 0x000fe40003f85270 */
[----:B------:R-:W-:Y:S01]  /*06b0*/  SEL R19, RZ, 0x1, !P1 ;  /* 0x00000001ff137807 */ /* 0x000fe20004800000 */
[----:B----4-:R-:W-:Y:S02]  /*06c0*/  IMAD R3, R8, R3, UR8 ;  /* 0x0000000808037e24 */ /* 0x010fe4000f8e0203 */
[----:B------:R-:W-:-:S03]  /*06d0*/  VIADD R8, R5, 0xffffffff ;  /* 0xffffffff05087836 */ /* 0x000fc60000000000 */
[----:B------:R-:W-:Y:S02]  /*06e0*/  ISETP.EQ.OR P4, PT, R3, RZ, !P4 ;  /* 0x000000ff0300720c */ /* 0x000fe40006782670 */
[----:B------:R-:W-:Y:S02]  /*06f0*/  ISETP.GE.U32.AND P5, PT, R8, 0x2, PT ;  /* 0x000000020800780c */ /* 0x000fe40003fa6070 */
[----:B------:R-:W-:Y:S02]  /*0700*/  PLOP3.LUT P0, PT, P0, P4, PT, 0x80, 0x0 ;  /* 0x000000000000781c */ /* 0x000fe40000709070 */
[----:B------:R-:W-:Y:S01]  /*0710*/  SEL R19, R19, 0x2, P5 ;  /* 0x0000000213137807 */ /* 0x000fe20002800000 */
[----:B------:R0:W2:Y:S01]  /*0720*/  @!UP1 SYNCS.EXCH.64 URZ, [UR6+0x58], UR4 ;  /* 0x00005804063f95b2 */ /* 0x0000a20008000100 */
[----:B------:R-:W-:Y:S01]  /*0730*/  P2R R156, PR, RZ, 0x1 ;  /* 0x00000001ff9c7803 */ /* 0x000fe20000000000 */
[----:B------:R-:W-:Y:S01]  /*0740*/  NOP ;  /* 0x0000000000007918 */ /* 0x000fe20000000000 */
[----:B------:R-:W-:Y:S07]  /*0750*/  @!P3 BRA `(.L_x_3) ;  /* 0x000000000008b947 */ /* 0x000fee0003800000 */
[----:B-12---:R-:W-:Y:S01]  /*0760*/  UCGABAR_ARV ;  /* 0x00000000000079c7 */ /* 0x006fe20008000000 */
[----:B------:R-:W-:Y:S05]  /*0770*/  BRA `(.L_x_4) ;  /* 0x0000000000047947 */ /* 0x000fea0003800000 */
.L_x_3:
[----:B-12---:R-:W-:Y:S01]  /*0780*/  NOP ;  /* 0x0000000000007918 */ /* 0x006fe20000000000 */
.L_x_4:
[----:B------:R-:W1:Y:S01]  /*0790*/  LDC R2, c[0x0][0x65c] ;  /* 0x00019700ff027b82 */ /* 0x000e620000000800 */
[----:B------:R-:W-:Y:S02]  /*07a0*/  IMAD.U32 R6, RZ, RZ, UR8 ;  /* 0x00000008ff067e24 */ /* 0x000fe4000f8e00ff */
[----:B------:R-:W-:Y:S01]  /*07b0*/  IMAD.MOV.U32 R7, RZ, RZ, RZ ;  /* 0x000000ffff077224 */ /* 0x000fe200078e00ff */
[----:B-1----:R-:W-:-:S04]  /*07c0*/  ISETP.NE.AND P1, PT, R2, 0x1, PT ;  /* 0x000000010200780c */ /* 0x002fc80003f25270 */
[----:B------:R-:W-:-:S09]  /*07d0*/  P2R R5, PR, RZ, 0x2 ;  /* 0x00000002ff057803 */ /* 0x000fd20000000000 */
[----:B------:R-:W1:Y:S01]  /*07e0*/  @P1 LDC R17, c[0x0][0x10] ;  /* 0x00000400ff111b82 */ /* 0x000e620000000800 */
[----:B------:R-:W-:Y:S02]  /*07f0*/  @P1 IMAD.MOV.U32 R5, RZ, RZ, RZ ;  /* 0x000000ffff051224 */ /* 0x000fe400078e00ff */
[----:B------:R-:W-:-:S05]  /*0800*/  @P1 IMAD.MOV.U32 R13, RZ, RZ, RZ ;  /* 0x000000ffff0d1224 */ /* 0x000fca00078e00ff */
[----:B------:R-:W2:Y:S01]  /*0810*/  @!P1 LDC R11, c[0x0][0xc] ;  /* 0x00000300ff0b9b82 */ /* 0x000ea20000000800 */
[----:B-1----:R-:W-:-:S04]  /*0820*/  @P1 IMAD.WIDE.U32 R16, R17, UR8, R4 ;  /* 0x0000000811101c25 */ /* 0x002fc8000f8e0004 */
[----:B------:R-:W-:Y:S02]  /*0830*/  @P1 IMAD.IADD R17, R17, 0x1, R13 ;  /* 0x0000000111111824 */ /* 0x000fe400078e020d */
[----:B--2---:R-:W-:-:S04]  /*0840*/  @!P1 IMAD.WIDE.U32 R6, R4, R11, R6 ;  /* 0x0000000b04069225 */ /* 0x004fc800078e0006 */
[----:B------:R-:W-:Y:S02]  /*0850*/  @!P1 IMAD.MOV.U32 R16, RZ, RZ, R6 ;  /* 0x000000ffff109224 */ /* 0x000fe400078e0006 */
[----:B------:R-:W-:Y:S01]  /*0860*/  @!P1 IMAD.MOV.U32 R17, RZ, RZ, R7 ;  /* 0x000000ffff119224 */ /* 0x000fe200078e0007 */
[----:B------:R-:W-:Y:S06]  /*0870*/  @!P3 BRA `(.L_x_5) ;  /* 0x00000000000cb947 */ /* 0x000fec0003800000 */
[----:B------:R-:W-:Y:S01]  /*0880*/  UCGABAR_WAIT ;  /* 0x0000000000007dc7 */ /* 0x000fe20008000000 */
[----:B------:R-:W-:Y:S01]  /*0890*/  CCTL.IVALL ;  /* 0x00000000ff00798f */ /* 0x000fe20002000000 */
[----:B------:R-:W-:Y:S05]  /*08a0*/  BRA `(.L_x_6) ;  /* 0x0000000000047947 */ /* 0x000fea0003800000 */
.L_x_5:
[----:B------:R-:W-:Y:S06]  /*08b0*/  BAR.SYNC.DEFER_BLOCKING 0x0 ;  /* 0x0000000000007b1d */ /* 0x000fec0000010000 */
.L_x_6:
[----:B------:R-:W-:Y:S05]  /*08c0*/  @!P2 BRA `(.L_x_7) ;  /* 0x000000980064a947 */ /* 0x000fea0003800000 */
[----:B------:R-:W-:-:S13]  /*08d0*/  ISETP.GT.U32.AND P0, PT, R8, 0x1, PT ;  /* 0x000000010800780c */ /* 0x000fda0003f04070 */
[----:B0-----:R-:W-:Y:S05]  /*08e0*/  @P0 EXIT ;  /* 0x000000000000094d */ /* 0x001fea0003800000 */
[----:B------:R-:W-:Y:S01]  /*08f0*/  ULDC.64 UR4, c[0x0][0x650] ;  /* 0x0001940000047ab9 */ /* 0x000fe20000000a00 */
[----:B------:R-:W-:Y:S01]  /*0900*/  PRMT R0, RZ, 0x7610, R0 ;  /* 0x00007610ff007816 */ /* 0x000fe20000000000 */
[----:B------:R-:W-:Y:S01]  /*0910*/  IMAD.MOV.U32 R153, RZ, RZ, -0x1 ;  /* 0xffffffffff997424 */ /* 0x000fe200078e00ff */
[----:B------:R-:W-:Y:S01]  /*0920*/  ISETP.GE.U32.AND P0, PT, R16, UR4, PT ;  /* 0x0000000410007c0c */ /* 0x000fe2000bf06070 */
[----:B------:R-:W-:Y:S02]  /*0930*/  IMAD.MOV.U32 R152, RZ, RZ, -0x1 ;  /* 0xffffffffff987424 */ /* 0x000fe400078e00ff */
[----:B------:R-:W-:Y:S01]  /*0940*/  IMAD.MOV.U32 R23, RZ, RZ, -0x1 ;  /* 0xffffffffff177424 */ /* 0x000fe200078e00ff */
[----:B------:R-:W-:-:S13]  /*0950*/  ISETP.GE.U32.AND.EX P0, PT, R17, UR5, PT, P0 ;  /* 0x0000000511007c0c */ /* 0x000fda000bf06100 */
[----:B------:R-:W-:Y:S05]  /*0960*/  @P0 BRA `(.L_x_8) ;  /* 0x00000004002c0947 */ /* 0x000fea0003800000 */
[----:B------:R-:W0:Y:S01]  /*0970*/  LDC.64 R20, c[0x0][0x628] ;  /* 0x00018a00ff147b82 */ /* 0x000e220000000a00 */
[----:B------:R-:W-:Y:S02]  /*0980*/  IMAD.MOV.U32 R6, RZ, RZ, R16 ;  /* 0x000000ffff067224 */ /* 0x000fe400078e0010 */
[----:B------:R-:W-:-:S05]  /*0990*/  IMAD.MOV.U32 R7, RZ, RZ, R17 ;  /* 0x000000ffff077224 */ /* 0x000fca00078e0011 */
[----:B------:R-:W1:Y:S08]  /*09a0*/  LDC R0, c[0x0][0x630] ;  /* 0x00018c00ff007b82 */ /* 0x000e700000000800 */
[----:B------:R-:W2:Y:S01]  /*09b0*/  LDC.64 R24, c[0x0][0x620] ;  /* 0x00018800ff187b82 */ /* 0x000ea20000000a00 */
[----:B0-----:R-:W-:-:S04]  /*09c0*/  ISETP.NE.U32.AND P0, PT, R20, RZ, PT ;  /* 0x000000ff1400720c */ /* 0x001fc80003f05070 */
[----:B------:R-:W-:-:S13]  /*09d0*/  ISETP.NE.AND.EX P0, PT, R21, RZ, PT, P0 ;  /* 0x000000ff1500720c */ /* 0x000fda0003f05300 */
[----:B-12---:R-:W-:Y:S05]  /*09e0*/  @!P0 BRA `(.L_x_9) ;  /* 0x0000000000288947 */ /* 0x006fea0003800000 */
[----:B------:R-:W0:Y:S02]  /*09f0*/  LDC R13, c[0x0][0x634] ;  /* 0x00018d00ff0d7b82 */ /* 0x000e240000000800 */
[----:B0-----:R-:W-:-:S05]  /*0a00*/  IADD3 R13, P0, R16, R13, RZ ;  /* 0x0000000d100d7210 */ /* 0x001fca0007f1e0ff */
[----:B------:R-:W-:-:S04]  /*0a10*/  IMAD.X R15, RZ, RZ, R17, P0 ;  /* 0x000000ffff0f7224 */ /* 0x000fc800000e0611 */
[----:B------:R-:W-:-:S04]  /*0a20*/  IMAD.WIDE.U32 R6, R15, R20, RZ ;  /* 0x000000140f067225 */ /* 0x000fc800078e00ff */
[----:B------:R-:W-:-:S04]  /*0a30*/  IMAD.WIDE.U32 R10, P0, R13, R21, R6 ;  /* 0x000000150d0a7225 */ /* 0x000fc80007800006 */
[----:B------:R-:W-:-:S04]  /*0a40*/  IMAD.WIDE.U32 R6, R13, R20, RZ ;  /* 0x000000140d067225 */ /* 0x000fc800078e00ff */
[----:B------:R-:W-:Y:S01]  /*0a50*/  IMAD.X R13, RZ, RZ, RZ, P0 ;  /* 0x000000ffff0d7224 */ /* 0x000fe200000e06ff */
[----:B------:R-:W-:Y:S01]  /*0a60*/  IADD3 RZ, P0, R7, R10, RZ ;  /* 0x0000000a07ff7210 */ /* 0x000fe20007f1e0ff */
[----:B------:R-:W-:-:S04]  /*0a70*/  IMAD.MOV.U32 R12, RZ, RZ, R11 ;  /* 0x000000ffff0c7224 */ /* 0x000fc800078e000b */
[----:B------:R-:W-:-:S08]  /*0a80*/  IMAD.WIDE.U32.X R6, R15, R21, R12, P0 ;  /* 0x000000150f067225 */ /* 0x000fd000000e040c */
.L_x_9:
[----:B------:R-:W0:Y:S01]  /*0a90*/  LDC.64 R20, c[0x0][0x640] ;  /* 0x00019000ff147b82 */ /* 0x000e220000000a00 */
[--C-:B------:R-:W-:Y:S01]  /*0aa0*/  SHF.R.U64 R27, R6, R0, R7.reuse ;  /* 0x00000000061b7219 */ /* 0x100fe20000001207 */
[----:B------:R-:W-:Y:S01]  /*0ab0*/  IMAD R28, R9, R14, R4 ;  /* 0x0000000e091c7224 */ /* 0x000fe200078e0204 */
[----:B------:R-:W-:Y:S02]  /*0ac0*/  SHF.R.U32.HI R0, RZ, R0, R7 ;  /* 0x00000000ff007219 */ /* 0x000fe40000011607 */
[----:B------:R-:W-:-:S03]  /*0ad0*/  IADD3 R5, P0, RZ, -R27, RZ ;  /* 0x8000001bff057210 */ /* 0x000fc60007f1e0ff */
[----:B------:R-:W1:Y:S02]  /*0ae0*/  LDC R8, c[0x0][0x618] ;  /* 0x00018600ff087b82 */ /* 0x000e640000000800 */
[----:B------:R-:W-:-:S04]  /*0af0*/  IMAD.X R7, RZ, RZ, ~R0, P0 ;  /* 0x000000ffff077224 */ /* 0x000fc800000e0e00 */
[-C--:B------:R-:W-:Y:S02]  /*0b00*/  IMAD R0, R7, R24.reuse, RZ ;  /* 0x0000001807007224 */ /* 0x080fe400078e02ff */
[----:B------:R-:W2:Y:S01]  /*0b10*/  LDC R11, c[0x0][0x608] ;  /* 0x00018200ff0b7b82 */ /* 0x000ea20000000800 */
[----:B------:R-:W-:-:S04]  /*0b20*/  IMAD.WIDE.U32 R6, R5, R24, R16 ;  /* 0x0000001805067225 */ /* 0x000fc800078e0010 */
[----:B------:R-:W-:Y:S02]  /*0b30*/  IMAD R5, R5, R25, R0 ;  /* 0x0000001905057224 */ /* 0x000fe400078e0200 */
[----:B------:R-:W-:Y:S01]  /*0b40*/  IMAD.MOV.U32 R25, RZ, RZ, 0x1 ;  /* 0x00000001ff197424 */ /* 0x000fe200078e00ff */
[----:B------:R-:W3:Y:S01]  /*0b50*/  LDC R12, c[0x0][0x658] ;  /* 0x00019600ff0c7b82 */ /* 0x000ee20000000800 */
[----:B0-----:R-:W-:Y:S01]  /*0b60*/  ISETP.NE.U32.AND P0, PT, R20, RZ, PT ;  /* 0x000000ff1400720c */ /* 0x001fe20003f05070 */
[----:B------:R-:W-:Y:S02]  /*0b70*/  IMAD.IADD R5, R7, 0x1, R5 ;  /* 0x0000000107057824 */ /* 0x000fe400078e0205 */
[----:B------:R-:W-:Y:S01]  /*0b80*/  IMAD.MOV.U32 R7, RZ, RZ, -0x1 ;  /* 0xffffffffff077424 */ /* 0x000fe200078e00ff */
[----:B------:R-:W-:-:S03]  /*0b90*/  ISETP.NE.AND.EX P0, PT, R21, RZ, PT, P0 ;  /* 0x000000ff1500720c */ /* 0x000fc60003f05300 */
[----:B------:R-:W0:Y:S01]  /*0ba0*/  LDC R15, c[0x0][0x600] ;  /* 0x00018000ff0f7b82 */ /* 0x000e220000000800 */
[-CC-:B-1----:R-:W-:Y:S02]  /*0bb0*/  SHF.R.U64 R13, R6, R8.reuse, R5.reuse ;  /* 0x00000008060d7219 */ /* 0x182fe40000001205 */
[----:B------:R-:W-:-:S05]  /*0bc0*/  SHF.R.U32.HI R0, RZ, R8, R5 ;  /* 0x00000008ff007219 */ /* 0x000fca0000011605 */
[----:B------:R-:W1:Y:S01]  /*0bd0*/  LDC R23, c[0x0][0x648] ;  /* 0x00019200ff177b82 */ /* 0x000e620000000800 */
[-CC-:B--2---:R-:W-:Y:S02]  /*0be0*/  SHF.R.U64 R29, R13, R11.reuse, R0.reuse ;  /* 0x0000000b0d1d7219 */ /* 0x184fe40000001200 */
[----:B------:R-:W-:-:S05]  /*0bf0*/  SHF.R.U32.HI R5, RZ, R11, R0 ;  /* 0x0000000bff057219 */ /* 0x000fca0000011600 */
[----:B------:R-:W2:Y:S01]  /*0c00*/  LDC R24, c[0x0][0x638] ;  /* 0x00018e00ff187b82 */ /* 0x000ea20000000800 */
[-CC-:B---3--:R-:W-:Y:S02]  /*0c10*/  SHF.R.U64 R14, R29, R12.reuse, R5.reuse ;  /* 0x0000000c1d0e7219 */ /* 0x188fe40000001205 */
[-C--:B------:R-:W-:Y:S02]  /*0c20*/  SHF.L.U32 R0, R7, R12.reuse, RZ ;  /* 0x0000000c07007219 */ /* 0x080fe400000006ff */
[----:B------:R-:W-:Y:S01]  /*0c30*/  SHF.R.U32.HI R5, RZ, R12, R5 ;  /* 0x0000000cff057219 */ /* 0x000fe20000011605 */
[----:B------:R-:W-:Y:S01]  /*0c40*/  IMAD.MOV.U32 R4, RZ, RZ, R14 ;  /* 0x000000ffff047224 */ /* 0x000fe200078e000e */
[----:B------:R-:W-:Y:S01]  /*0c50*/  LOP3.LUT R10, RZ, R0, RZ, 0x33, !PT ;  /* 0x00000000ff0a7212 */ /* 0x000fe200078e33ff */
[----:B------:R-:W3:Y:S01]  /*0c60*/  LDC R26, c[0x0][0x610] ;  /* 0x00018400ff1a7b82 */ /* 0x000ee20000000800 */
[----:B------:R-:W-:Y:S05]  /*0c70*/  @!P0 BRA `(.L_x_10) ;  /* 0x0000000000288947 */ /* 0x000fea0003800000 */
[----:B------:R-:W4:Y:S02]  /*0c80*/  LDC R9, c[0x0][0x64c] ;  /* 0x00019300ff097b82 */ /* 0x000f240000000800 */
[----:B----4-:R-:W-:-:S05]  /*0c90*/  IADD3 R9, P0, R14, R9, RZ ;  /* 0x000000090e097210 */ /* 0x010fca0007f1e0ff */
        /* <DEDUP_REMOVED lines=8> */
.L_x_10:
[----:B-1----:R-:W-:Y:S01]  /*0d20*/  SHF.R.U64 R4, R4, R23, R5 ;  /* 0x0000001704047219 */ /* 0x002fe20000001205 */
[----:B0-----:R-:W-:Y:S01]  /*0d30*/  VIADD R6, R15, 0xffffffff ;  /* 0xffffffff0f067836 */ /* 0x001fe20000000000 */
[----:B------:R-:W-:Y:S01]  /*0d40*/  SHF.L.U32 R0, R25, R12, RZ ;  /* 0x0000000c19007219 */ /* 0x000fe200000006ff */
[----:B------:R-:W-:Y:S01]  /*0d50*/  IMAD.MOV.U32 R23, RZ, RZ, R27 ;  /* 0x000000ffff177224 */ /* 0x000fe200078e001b */
[----:B------:R-:W-:Y:S01]  /*0d60*/  LOP3.LUT R5, R29, R10, RZ, 0xc0, !PT ;  /* 0x0000000a1d057212 */ /* 0x000fe200078ec0ff */
[----:B------:R-:W-:Y:S01]  /*0d70*/  IMAD.MOV R7, RZ, RZ, -R4 ;  /* 0x000000ffff077224 */ /* 0x000fe200078e0a04 */
[----:B------:R-:W-:Y:S02]  /*0d80*/  SEL R3, R3, R28, !P1 ;  /* 0x0000001c03037207 */ /* 0x000fe40004800000 */
[----:B------:R-:W-:Y:S01]  /*0d90*/  LOP3.LUT R6, R13, R6, RZ, 0xc0, !PT ;  /* 0x000000060d067212 */ /* 0x000fe200078ec0ff */
[----:B------:R-:W-:Y:S02]  /*0da0*/  IMAD R4, R0, R4, R5 ;  /* 0x0000000400047224 */ /* 0x000fe400078e0205 */
[----:B--2---:R-:W-:-:S02]  /*0db0*/  IMAD R0, R7, R24, R14 ;  /* 0x0000001807007224 */ /* 0x004fc400078e020e */
[----:B---3--:R-:W-:Y:S02]  /*0dc0*/  IMAD R3, R4, R26, R3 ;  /* 0x0000001a04037224 */ /* 0x008fe400078e0203 */
[----:B------:R-:W-:Y:S02]  /*0dd0*/  IMAD.MOV.U32 R5, RZ, RZ, 0x1 ;  /* 0x00000001ff057424 */ /* 0x000fe400078e00ff */
[----:B------:R-:W-:-:S03]  /*0de0*/  IMAD R4, R0, R15, R6 ;  /* 0x0000000f00047224 */ /* 0x000fc600078e0206 */
[----:B------:R-:W-:Y:S02]  /*0df0*/  PRMT R0, R5, 0x7610, R0 ;  /* 0x0000761005007816 */ /* 0x000fe40000000000 */
[----:B------:R-:W-:Y:S02]  /*0e00*/  SEL R152, R4, R3, !P1 ;  /* 0x0000000304987207 */ /* 0x000fe40004800000 */
[----:B------:R-:W-:-:S07]  /*0e10*/  SEL R153, R3, R4, !P1 ;  /* 0x0000000403997207 */ /* 0x000fce0004800000 */
.L_x_8:
[----:B------:R-:W-:-:S08]  /*0e20*/  NOP ;  /* 0x0000000000007918 */ /* 0x000fd00000000000 */
[----:B------:R-:W0:Y:S02]  /*0e30*/  USETMAXREG.TRY_ALLOC.CTAPOOL UP0, 0xe8 ;  /* 0x000000e8000079c8 */ /* 0x000e240008000600 */
[----:B0-----:R-:W-:-:S13]  /*0e40*/  PLOP3.LUT P0, PT, PT, PT, UP0, 0x80, 0x0 ;  /* 0x000000000000781c */ /* 0x001fda0003f0f008 */
[----:B------:R-:W-:Y:S05]  /*0e50*/  @!P0 BRA `(.L_x_8) ;  /* 0xfffffffc00f08947 */ /* 0x000fea000383ffff */
[----:B------:R-:W-:Y:S01]  /*0e60*/  ULDC.64 UR4, c[0x0][0x598] ;  /* 0x0001660000047ab9 */ /* 0x000fe20000000a00 */
[----:B------:R-:W-:Y:S01]  /*0e70*/  ULDC.64 UR36, c[0x0][0x208] ;  /* 0x0000820000247ab9 */ /* 0x000fe20000000a00 */
[----:B------:R-:W-:-:S04]  /*0e80*/  ISETP.NE.U32.AND P0, PT, RZ, UR4, PT ;  /* 0x00000004ff007c0c */ /* 0x000fc8000bf05070 */
[----:B------:R-:W-:-:S13]  /*0e90*/  ISETP.NE.AND.EX P0, PT, RZ, UR5, PT, P0 ;  /* 0x00000005ff007c0c */ /* 0x000fda000bf05300 */
[----:B------:R-:W-:Y:S05]  /*0ea0*/  @!P0 BRA `(.L_x_11) ;  /* 0x00000000001c8947 */ /* 0x000fea0003800000 */
[----:B------:R-:W0:Y:S02]  /*0eb0*/  LDC.64 R4, c[0x0][0x598] ;  /* 0x00016600ff047b82 */ /* 0x000e240000000a00 */
[----:B0-----:R-:W2:Y:S02]  /*0ec0*/  LDG.E.64 R4, desc[UR36][R4.64] ;  /* 0x0000002404047981 */ /* 0x001ea4000c1e1b00 */
[----:B--2---:R-:W-:-:S04]  /*0ed0*/  ISETP.NE.U32.AND P0, PT, R4, RZ, PT ;  /* 0x000000ff0400720c */ /* 0x004fc80003f05070 */
[----:B------:R-:W-:-:S13]  /*0ee0*/  ISETP.NE.AND.EX P0, PT, R5, RZ, PT, P0 ;  /* 0x000000ff0500720c */ /* 0x000fda0003f05300 */
[----:B------:R-:W-:Y:S05]  /*0ef0*/  @!P0 BRA `(.L_x_11) ;  /* 0x0000000000088947 */ /* 0x000fea0003800000 */
[----:B------:R0:W5:Y:S01]  /*0f00*/  LD.E R154, desc[UR36][R4.64] ;  /* 0x00000024049a7980 */ /* 0x000162000c101900 */
[----:B------:R-:W-:Y:S05]  /*0f10*/  BRA `(.L_x_12) ;  /* 0x0000000000247947 */ /* 0x000fea0003800000 */
.L_x_11:
[----:B------:R-:W-:Y:S02]  /*0f20*/  ULDC.64 UR4, c[0x0][0x588] ;  /* 0x0001620000047ab9 */ /* 0x000fe40000000a00 */
[----:B------:R-:W-:-:S04]  /*0f30*/  ISETP.NE.U32.AND P0, PT, RZ, UR4, PT ;  /* 0x00000004ff007c0c */ /* 0x000fc8000bf05070 */
[----:B------:R-:W-:-:S13]  /*0f40*/  ISETP.NE.AND.EX P0, PT, RZ, UR5, PT, P0 ;  /* 0x00000005ff007c0c */ /* 0x000fda000bf05300 */
[----:B------:R-:W-:Y:S05]  /*0f50*/  @!P0 BRA `(.L_x_13) ;  /* 0x00000000000c8947 */ /* 0x000fea0003800000 */
[----:B------:R-:W0:Y:S02]  /*0f60*/  LDC.64 R154, c[0x0][0x588] ;  /* 0x00016200ff9a7b82 */ /* 0x000e240000000a00 */
[----:B0-----:R1:W5:Y:S01]  /*0f70*/  LDG.E R154, desc[UR36][R154.64] ;  /* 0x000000249a9a7981 */ /* 0x001362000c1e1900 */
[----:B------:R-:W-:Y:S05]  /*0f80*/  BRA `(.L_x_12) ;  /* 0x0000000000087947 */ /* 0x000fea0003800000 */
.L_x_13:
[----:B------:R-:W-:Y:S02]  /*0f90*/  ULDC UR4, c[0x0][0x580] ;  /* 0x0001600000047ab9 */ /* 0x000fe40000000800 */
[----:B------:R-:W-:-:S07]  /*0fa0*/  IMAD.U32 R154, RZ, RZ, UR4 ;  /* 0x00000004ff9a7e24 */ /* 0x000fce000f8e00ff */
.L_x_12:
[----:B------:R-:W-:Y:S02]  /*0fb0*/  ULDC.64 UR4, c[0x0][0x5a0] ;  /* 0x0001680000047ab9 */ /* 0x000fe40000000a00 */
[----:B------:R-:W-:-:S04]  /*0fc0*/  ISETP.NE.U32.AND P0, PT, RZ, UR4, PT ;  /* 0x00000004ff007c0c */ /* 0x000fc8000bf05070 */
[----:B------:R-:W-:-:S13]  /*0fd0*/  ISETP.NE.AND.EX P0, PT, RZ, UR5, PT, P0 ;  /* 0x00000005ff007c0c */ /* 0x000fda000bf05300 */
[----:B------:R-:W-:Y:S05]  /*0fe0*/  @!P0 BRA `(.L_x_14) ;  /* 0x00000000001c8947 */ /* 0x000fea0003800000 */
[----:B0-----:R-:W0:Y:S02]  /*0ff0*/  LDC.64 R4, c[0x0][0x5a0] ;  /* 0x00016800ff047b82 */ /* 0x001e240000000a00 */
[----:B0-----:R-:W2:Y:S02]  /*1000*/  LDG.E.64 R4, desc[UR36][R4.64] ;  /* 0x0000002404047981 */ /* 0x001ea4000c1e1b00 */
[----:B--2---:R-:W-:-:S04]  /*1010*/  ISETP.NE.U32.AND P0, PT, R4, RZ, PT ;  /* 0x000000ff0400720c */ /* 0x004fc80003f05070 */
[----:B------:R-:W-:-:S13]  /*1020*/  ISETP.NE.AND.EX P0, PT, R5, RZ, PT, P0 ;  /* 0x000000ff0500720c */ /* 0x000fda0003f05300 */
[----:B------:R-:W-:Y:S05]  /*1030*/  @!P0 BRA `(.L_x_14) ;  /* 0x0000000000088947 */ /* 0x000fea0003800000 */
[----:B-1----:R0:W5:Y:S01]  /*1040*/  LD.E R155, desc[UR36][R4.64] ;  /* 0x00000024049b7980 */ /* 0x002162000c101900 */
[----:B------:R-:W-:Y:S05]  /*1050*/  BRA `(.L_x_15) ;  /* 0x0000000000247947 */ /* 0x000fea0003800000 */
.L_x_14:
[----:B------:R-:W-:Y:S02]  /*1060*/  ULDC.64 UR4, c[0x0][0x590] ;  /* 0x0001640000047ab9 */ /* 0x000fe40000000a00 */
[----:B------:R-:W-:-:S04]  /*1070*/  ISETP.NE.U32.AND P0, PT, RZ, UR4, PT ;  /* 0x00000004ff007c0c */ /* 0x000fc8000bf05070 */
[----:B------:R-:W-:-:S13]  /*1080*/  ISETP.NE.AND.EX P0, PT, RZ, UR5, PT, P0 ;  /* 0x00000005ff007c0c */ /* 0x000fda000bf05300 */
[----:B------:R-:W-:Y:S05]  /*1090*/  @!P0 BRA `(.L_x_16) ;  /* 0x00000000000c8947 */ /* 0x000fea0003800000 */
[----:B0-----:R-:W1:Y:S02]  /*10a0*/  LDC.64 R4, c[0x0][0x590] ;  /* 0x00016400ff047b82 */ /* 0x001e640000000a00 */
[----:B-1----:R1:W5:Y:S01]  /*10b0*/  LDG.E R155, desc[UR36][R4.64] ;  /* 0x00000024049b7981 */ /* 0x002362000c1e1900 */
[----:B------:R-:W-:Y:S05]  /*10c0*/  BRA `(.L_x_15) ;  /* 0x0000000000087947 */ /* 0x000fea0003800000 */
.L_x_16:
[----:B------:R-:W-:Y:S02]  /*10d0*/  ULDC UR4, c[0x0][0x584] ;  /* 0x0001610000047ab9 */ /* 0x000fe40000000800 */
[----:B-1----:R-:W-:-:S07]  /*10e0*/  IMAD.U32 R155, RZ, RZ, UR4 ;  /* 0x00000004ff9b7e24 */ /* 0x002fce000f8e00ff */
.L_x_15:
[----:B------:R-:W-:-:S13]  /*10f0*/  LOP3.LUT P0, RZ, R0, 0xff, RZ, 0xc0, !PT ;  /* 0x000000ff00ff7812 */ /* 0x000fda000780c0ff */
[----:B------:R-:W-:Y:S05]  /*1100*/  @!P0 EXIT ;  /* 0x000000000000894d */ /* 0x000fea0003800000 */
[----:B------:R-:W-:Y:S01]  /*1110*/  ULDC UR4, c[0x0][0x28c] ;  /* 0x0000a30000047ab9 */ /* 0x000fe20000000800 */
[----:B------:R-:W-:Y:S01]  /*1120*/  LOP3.LUT R157, R19, 0x1, RZ, 0xfc, !PT ;  /* 0x00000001139d7812 */ /* 0x000fe200078efcff */
[----:B------:R-:W-:Y:S01]  /*1130*/  UIADD3 UR4, UR4, 0x3f, URZ ;  /* 0x0000003f04047890 */ /* 0x000fe2000fffe03f */
[----:B------:R-:W-:Y:S01]  /*1140*/  UMOV UR38, URZ ;  /* 0x0000003f00267c82 */ /* 0x000fe20008000000 */
[----:B------:R-:W-:Y:S02]  /*1150*/  UMOV UR39, URZ ;  /* 0x0000003f00277c82 */ /* 0x000fe40008000000 */
[----:B------:R-:W-:-:S04]  /*1160*/  USHF.R.S32.HI UR5, URZ, 0x1f, UR4 ;  /* 0x0000001f3f057899 */ /* 0x000fc80008011404 */
[----:B------:R-:W-:-:S04]  /*1170*/  ULEA.HI UR5, UR5, UR4, URZ, 0x6 ;  /* 0x0000000405057291 */ /* 0x000fc8000f8f303f */
[----:B------:R-:W-:-:S12]  /*1180*/  USHF.R.S32.HI UR40, URZ, 0x6, UR5 ;  /* 0x000000063f287899 */ /* 0x000fd80008011405 */
.L_x_290:
[----:B------:R-:W-:Y:S01]  /*1190*/  LOP3.LUT R0, R18, 0x80, RZ, 0xc0, !PT ;  /* 0x0000008012007812 */ /* 0x000fe200078ec0ff */
[----:B--2---:R-:W2:Y:S01]  /*11a0*/  S2UR UR7, SR_CgaCtaId ;  /* 0x00000000000779c3 */ /* 0x004ea20000008800 */
[----:B------:R-:W-:Y:S02]  /*11b0*/  UMOV UR6, 0x400 ;  /* 0x0000040000067882 */ /* 0x000fe40000000000 */
[----:B------:R-:W-:-:S06]  /*11c0*/  SHF.R.U32.HI R0, RZ, 0x7, R0 ;  /* 0x00000007ff007819 */ /* 0x000fcc0000011600 */
[----:B---3--:R-:W3:Y:S01]  /*11d0*/  SHFL.IDX PT, R0, R0, RZ, 0x1f ;  /* 0x00001fff00007589 */ /* 0x008ee200000e0000 */
[----:B--2---:R-:W-:Y:S01]  /*11e0*/  ULEA UR6, UR7, UR6, 0x18 ;  /* 0x0000000607067291 */ /* 0x004fe2000f8ec03f */
[----:B---3--:R-:W-:-:S13]  /*11f0*/  R2UR UR4, R0 ;  /* 0x00000000000472ca */ /* 0x008fda00000e0000 */
[----:B------:R-:W-:-:S04]  /*1200*/  ULEA.HI UR5, UR4, UR4, URZ, 0x1 ;  /* 0x0000000404057291 */ /* 0x000fc8000f8f083f */
[----:B------:R-:W-:-:S04]  /*1210*/  ULOP3.LUT UR5, UR5, 0x7fffe, URZ, 0xc0, !UPT ;  /* 0x0007fffe05057892 */ /* 0x000fc8000f8ec03f */
[----:B------:R-:W-:-:S03]  /*1220*/  UIADD3 UR5, UR4, -UR5, URZ ;  /* 0x8000000504057290 */ /* 0x000fc6000fffe03f */
[----:B------:R-:W-:Y:S01]  /*1230*/  ULDC UR4, c[0x0][0x28c] ;  /* 0x0000a30000047ab9 */ /* 0x000fe20000000800 */
[----:B------:R-:W-:Y:S01]  /*1240*/  ULEA UR5, UR5, UR6, 0xd ;  /* 0x0000000605057291 */ /* 0x000fe2000f8e683f */
[----:B------:R-:W-:-:S03]  /*1250*/  ISETP.LT.AND P0, PT, RZ, UR4, PT ;  /* 0x00000004ff007c0c */ /* 0x000fc6000bf01270 */
[----:B------:R-:W-:-:S04]  /*1260*/  UIADD3 UR5, UR5, 0x100, URZ ;  /* 0x0000010005057890 */ /* 0x000fc8000fffe03f */
[----:B------:R-:W-:-:S04]  /*1270*/  USHF.R.U32.HI UR5, URZ, 0x4, UR5 ;  /* 0x000000043f057899 */ /* 0x000fc80008011605 */
[----:B------:R-:W-:Y:S02]  /*1280*/  ULOP3.LUT UR41, UR5, 0x3fff, URZ, 0xc0, !UPT ;  /* 0x00003fff05297892 */ /* 0x000fe4000f8ec03f */
[----:B-1----:R-:W-:Y:S10]  /*1290*/  @P0 BRA `(.L_x_17) ;  /* 0x0000000000400947 */ /* 0x002ff40003800000 */
[----:B------:R-:W-:Y:S01]  /*12a0*/  MOV R0, 0x0 ;  /* 0x0000000000007802 */ /* 0x000fe20000000f00 */
[----:B------:R-:W-:Y:S01]  /*12b0*/  ULDC.64 UR4, c[0x4][0x68] ;  /* 0x01001a0000047ab9 */ /* 0x000fe20000000a00 */
[----:B------:R-:W-:Y:S01]  /*12c0*/  ULDC.64 UR6, c[0x4][0x8] ;  /* 0x0100020000067ab9 */ /* 0x000fe20000000a00 */
[----:B01----:R-:W-:Y:S01]  /*12d0*/  IMAD.U32 R4, RZ, RZ, UR4 ;  /* 0x00000004ff047e24 */ /* 0x003fe2000f8e00ff */
[----:B------:R0:W1:Y:S01]  /*12e0*/  LDC.64 R14, c[0x4][R0] ;  /* 0x01000000000e7b82 */ /* 0x0000620000000a00 */
[----:B------:R-:W-:Y:S01]  /*12f0*/  IMAD.U32 R5, RZ, RZ, UR5 ;  /* 0x00000005ff057e24 */ /* 0x000fe2000f8e00ff */
[----:B------:R-:W-:Y:S01]  /*1300*/  ULDC.64 UR4, c[0x4][0x70] ;  /* 0x01001c0000047ab9 */ /* 0x000fe20000000a00 */
[----:B------:R-:W-:Y:S02]  /*1310*/  IMAD.U32 R10, RZ, RZ, UR6 ;  /* 0x00000006ff0a7e24 */ /* 0x000fe4000f8e00ff */
[----:B------:R-:W-:Y:S02]  /*1320*/  IMAD.U32 R6, RZ, RZ, UR4 ;  /* 0x00000004ff067e24 */ /* 0x000fe4000f8e00ff */
[----:B------:R-:W-:-:S02]  /*1330*/  IMAD.U32 R7, RZ, RZ, UR5 ;  /* 0x00000005ff077e24 */ /* 0x000fc4000f8e00ff */
[----:B------:R-:W-:Y:S02]  /*1340*/  IMAD.U32 R11, RZ, RZ, UR7 ;  /* 0x00000007ff0b7e24 */ /* 0x000fe4000f8e00ff */
[----:B------:R-:W-:Y:S02]  /*1350*/  IMAD.MOV.U32 R8, RZ, RZ, 0x1e1 ;  /* 0x000001e1ff087424 */ /* 0x000fe400078e00ff */
[----:B------:R-:W-:Y:S02]  /*1360*/  IMAD.MOV.U32 R12, RZ, RZ, 0x1 ;  /* 0x00000001ff0c7424 */ /* 0x000fe400078e00ff */
[----:B0-----:R-:W-:-:S07]  /*1370*/  IMAD.MOV.U32 R13, RZ, RZ, RZ ;  /* 0x000000ffff0d7224 */ /* 0x001fce00078e00ff */
[----:B------:R-:W-:-:S07]  /*1380*/  LEPC R20, `(.L_x_17) ;  /* 0x000000001014794e */ /* 0x000fce0000000000 */
[----:B-1---5:R-:W-:Y:S05]  /*1390*/  CALL.ABS.NOINC R14 ;  /* 0x000000000e007343 */ /* 0x022fea0003c00000 */
.L_x_17:
[----:B------:R-:W-:-:S13]  /*13a0*/  ISETP.NE.AND P0, PT, R157, 0x3, PT ;  /* 0x000000039d00780c */ /* 0x000fda0003f05270 */
[----:B------:R-:W-:Y:S05]  /*13b0*/  @!P0 BRA `(.L_x_18) ;  /* 0x0000000000048947 */ /* 0x000fea0003800000 */
[----:B------:R-:W-:Y:S01]  /*13c0*/  BPT.TRAP 0x1 ;  /* 0x000000040000795c */ /* 0x000fe20000300000 */
.L_x_18:
[----:B------:R-:W2:Y:S01]  /*13d0*/  S2UR UR5, SR_CgaCtaId ;  /* 0x00000000000579c3 */ /* 0x000ea20000008800 */
[----:B------:R-:W-:Y:S01]  /*13e0*/  UMOV UR4, 0x400 ;  /* 0x0000040000047882 */ /* 0x000fe20000000000 */
[----:B------:R-:W-:Y:S02]  /*13f0*/  IMAD.U32 R0, RZ, RZ, UR38 ;  /* 0x00000026ff007e24 */ /* 0x000fe4000f8e00ff */
[----:B------:R-:W-:-:S03]  /*1400*/  IMAD.U32 R3, RZ, RZ, UR39 ;  /* 0x00000027ff037e24 */ /* 0x000fc6000f8e00ff */
[----:B------:R-:W-:Y:S01]  /*1410*/  SHF.L.U32 R0, R0, 0x1f, RZ ;  /* 0x0000001f00007819 */ /* 0x000fe200000006ff */
[----:B--2---:R-:W-:-:S06]  /*1420*/  ULEA UR4, UR5, UR4, 0x18 ;  /* 0x0000000405047291 */ /* 0x004fcc000f8ec03f */
[----:B------:R-:W-:-:S04]  /*1430*/  IMAD.U32 R6, RZ, RZ, UR4 ;  /* 0x00000004ff067e24 */ /* 0x000fc8000f8e00ff */
[----:B------:R-:W-:-:S04]  /*1440*/  IMAD R3, R3, 0x8, R6 ;  /* 0x0000000803037824 */ /* 0x000fc800078e0206 */
[----:B------:R2:W3:Y:S01]  /*1450*/  SYNCS.PHASECHK.TRANS64.TRYWAIT P1, [R3+URZ], R0 ;  /* 0x00000000030075a7 */ /* 0x0004e2000802017f */
[----:B------:R-:W-:Y:S05]  /*1460*/  @!P0 BRA `(.L_x_19) ;  /* 0x0000000000048947 */ /* 0x000fea0003800000 */
[----:B------:R-:W-:Y:S01]  /*1470*/  BPT.TRAP 0x1 ;  /* 0x000000040000795c */ /* 0x000fe20000300000 */
.L_x_19:
[----:B---3--:R-:W-:Y:S05]  /*1480*/  @P1 BRA `(.L_x_20) ;  /* 0x0000000000081947 */ /* 0x008fea0003800000 */
[----:B------:R-:W3:Y:S02]  /*1490*/  SYNCS.PHASECHK.TRANS64.TRYWAIT P1, [R3+URZ], R0 ;  /* 0x00000000030075a7 */ /* 0x000ee4000802017f */
[----:B---3--:R-:W-:Y:S05]  /*14a0*/  @!P1 BRA `(.L_x_21) ;  /* 0x000000a000d89947 */ /* 0x008fea0003800000 */
.L_x_20:
[----:B------:R-:W-:-:S04]  /*14b0*/  UISETP.LT.AND UP0, UPT, UR40, 0x1, UPT ;  /* 0x000000012800788c */ /* 0x000fc8000bf01270 */
[----:B------:R-:W-:-:S06]  /*14c0*/  USEL UR4, UR40, 0x1, UP0 ;  /* 0x0000000128047887 */ /* 0x000fcc0008000000 */
[----:B--23--:R-:W-:Y:S01]  /*14d0*/  IMAD.U32 R0, RZ, RZ, UR4 ;  /* 0x00000004ff007e24 */ /* 0x00cfe2000f8e00ff */
[----:B------:R-:W-:Y:S05]  /*14e0*/  WARPSYNC.ALL ;  /* 0x0000000000007948 */ /* 0x000fea0003800000 */
[----:B------:R-:W-:-:S04]  /*14f0*/  IADD3 R0, -R0, UR40, RZ ;  /* 0x0000002800007c10 */ /* 0x000fc8000fffe1ff */
[----:B------:R-:W-:Y:S02]  /*1500*/  ISETP.GE.AND P1, PT, R0, 0x1, PT ;  /* 0x000000010000780c */ /* 0x000fe40003f26270 */
[----:B------:R-:W-:Y:S01]  /*1510*/  R2UR UR4, R6 ;  /* 0x00000000060472ca */ /* 0x000fe200000e0000 */
[----:B------:R-:W-:Y:S01]  /*1520*/  WARPGROUP.ARRIVE ;  /* 0x00000000000079c5 */ /* 0x000fe20000000000 */
[----:B------:R-:W-:Y:S01]  /*1530*/  UMOV UR9, 0x40000040 ;  /* 0x4000004000097882 */ /* 0x000fe20000000000 */
[----:B------:R-:W-:-:S10]  /*1540*/  UMOV UR11, 0x40000040 ;  /* 0x40000040000b7882 */ /* 0x000fd40000000000 */
[----:B------:R-:W-:-:S04]  /*1550*/  UIADD3 UR4, UR4, 0x10100, URZ ;  /* 0x0001010004047890 */ /* 0x000fc8000fffe03f */
[----:B------:R-:W-:-:S04]  /*1560*/  USHF.R.U32.HI UR4, URZ, 0x4, UR4 ;  /* 0x000000043f047899 */ /* 0x000fc80008011604 */
[----:B------:R-:W-:Y:S02]  /*1570*/  ULOP3.LUT UR5, UR4, 0x3fff, URZ, 0xc0, !UPT ;  /* 0x00003fff04057892 */ /* 0x000fe4000f8ec03f */
[----:B------:R-:W-:Y:S02]  /*1580*/  ULOP3.LUT UR4, UR41, 0x10000, URZ, 0xfc, !UPT ;  /* 0x0001000029047892 */ /* 0x000fe4000f8efc3f */
[----:B------:R-:W-:Y:S02]  /*1590*/  ULOP3.LUT UR5, UR5, 0x10000, URZ, 0xfc, !UPT ;  /* 0x0001000005057892 */ /* 0x000fe4000f8efc3f */
[----:B------:R-:W-:Y:S02]  /*15a0*/  ULEA UR6, UR39, UR4, 0xa ;  /* 0x0000000427067291 */ /* 0x000fe4000f8e503f */
[----:B------:R-:W-:-:S05]  /*15b0*/  ULEA UR7, UR39, UR5, 0xb ;  /* 0x0000000527077291 */ /* 0x000fca000f8e583f */
[----:B------:R-:W-:Y:S02]  /*15c0*/  UMOV UR8, UR6 ;  /* 0x0000000600087c82 */ /* 0x000fe40008000000 */
[----:B------:R-:W-:Y:S02]  /*15d0*/  UMOV UR10, UR7 ;  /* 0x00000007000a7c82 */ /* 0x000fe40008000000 */
[----:B------:R-:W-:Y:S01]  /*15e0*/  HGMMA.64x256x16.F32.BF16 R24, gdesc[UR8], RZ, !UPT, gsb0 ;  /* 0x03e00000081879f0 */ /* 0x000fe2000c0018ff */
[----:B------:R-:W-:Y:S02]  /*15f0*/  UIADD3 UR8, UR6, 0x2, URZ ;  /* 0x0000000206087890 */ /* 0x000fe4000fffe03f */
[----:B------:R-:W-:Y:S01]  /*1600*/  UIADD3 UR10, UR7, 0x2, URZ ;  /* 0x00000002070a7890 */ /* 0x000fe2000fffe03f */
[----:B------:R-:W-:Y:S01]  /*1610*/  UMOV UR9, 0x40000040 ;  /* 0x4000004000097882 */ /* 0x000fe20000000000 */
[----:B------:R-:W-:Y:S01]  /*1620*/  UMOV UR11, 0x40000040 ;  /* 0x40000040000b7882 */ /* 0x000fe20000000000 */
[----:B------:R-:W-:-:S02]  /*1630*/  WARPGROUP.DEPBAR.LE gsb0, 0x0 ;  /* 0x00008000000079c5 */ /* 0x000fc40000010000 */
[----:B------:R-:W-:-:S15]  /*1640*/  WARPGROUP.ARRIVE ;  /* 0x00000000000079c5 */ /* 0x000fde0000000000 */
[----:B------:R-:W-:-:S05]  /*1650*/  NOP ;  /* 0x0000000000007918 */ /* 0x000fca0000000000 */
[----:B------:R-:W-:Y:S01]  /*1660*/  HGMMA.64x256x16.F32.BF16 R24, gdesc[UR8], R24, gsb0 ;  /* 0x03e00000081879f0 */ /* 0x000fe20008001818 */
[----:B------:R-:W-:Y:S02]  /*1670*/  UIADD3 UR8, UR6, 0x4, URZ ;  /* 0x0000000406087890 */ /* 0x000fe4000fffe03f */
[----:B------:R-:W-:Y:S01]  /*1680*/  UIADD3 UR10, UR7, 0x4, URZ ;  /* 0x00000004070a7890 */ /* 0x000fe2000fffe03f */
[----:B------:R-:W-:Y:S01]  /*1690*/  UMOV UR9, 0x40000040 ;  /* 0x4000004000097882 */ /* 0x000fe20000000000 */
[----:B------:R-:W-:Y:S01]  /*16a0*/  UMOV UR11, 0x40000040 ;  /* 0x40000040000b7882 */ /* 0x000fe20000000000 */
[----:B------:R-:W-:Y:S02]  /*16b0*/  WARPGROUP.DEPBAR.LE gsb0, 0x0 ;  /* 0x00008000000079c5 */ /* 0x000fe40000010000 */
        /* <DEDUP_REMOVED lines=10> */
[----:B------:R-:W-:Y:S03]  /*1760*/  HGMMA.64x256x16.F32.BF16 R24, gdesc[UR8], R24, gsb0 ;  /* 0x03e00000081879f0 */ /* 0x000fe60008001818 */
[----:B------:R-:W-:Y:S02]  /*1770*/  WARPGROUP.DEPBAR.LE gsb0, 0x0 ;  /* 0x00008000000079c5 */ /* 0x000fe40000010000 */
[----:B------:R-:W-:Y:S05]  /*1780*/  @!P1 BRA `(.L_x_22) ;  /* 0x0000000400309947 */ /* 0x000fea0003800000 */
[----:B------:R-:W-:Y:S02]  /*1790*/  UIADD3 UR6, UR39, 0x1, URZ ;  /* 0x0000000127067890 */ /* 0x000fe4000fffe03f */
[----:B------:R-:W-:Y:S02]  /*17a0*/  IMAD.U32 R3, RZ, RZ, UR39 ;  /* 0x00000027ff037e24 */ /* 0x000fe4000f8e00ff */
[----:B------:R-:W-:-:S04]  /*17b0*/  UISETP.NE.AND UP0, UPT, UR6, 0x4, UPT ;  /* 0x000000040600788c */ /* 0x000fc8000bf05270 */
[----:B------:R-:W-:Y:S02]  /*17c0*/  USEL UR7, URZ, 0x1, UP0 ;  /* 0x000000013f077887 */ /* 0x000fe40008000000 */
[----:B------:R-:W-:Y:S02]  /*17d0*/  USEL UR6, UR6, URZ, UP0 ;  /* 0x0000003f06067287 */ /* 0x000fe40008000000 */
[----:B------:R-:W-:-:S06]  /*17e0*/  ULOP3.LUT UR7, UR38, UR7, URZ, 0x3c, !UPT ;  /* 0x0000000726077292 */ /* 0x000fcc000f8e3c3f */
[----:B------:R-:W-:-:S07]  /*17f0*/  IMAD.U32 R7, RZ, RZ, UR7 ;  /* 0x00000007ff077e24 */ /* 0x000fce000f8e00ff */
.L_x_29:
[----:B------:R-:W-:Y:S05]  /*1800*/  @!P0 BRA `(.L_x_23) ;  /* 0x0000000000048947 */ /* 0x000fea0003800000 */
[----:B------:R-:W-:Y:S01]  /*1810*/  BPT.TRAP 0x1 ;  /* 0x000000040000795c */ /* 0x000fe20000300000 */
.L_x_23:
[----:B------:R-:W2:Y:S01]  /*1820*/  S2UR UR8, SR_CgaCtaId ;  /* 0x00000000000879c3 */ /* 0x000ea20000008800 */
[----:B------:R-:W-:Y:S01]  /*1830*/  UMOV UR7, 0x400 ;  /* 0x0000040000077882 */ /* 0x000fe20000000000 */
[----:B01----:R-:W-:Y:S01]  /*1840*/  IMAD.U32 R5, RZ, RZ, UR6 ;  /* 0x00000006ff057e24 */ /* 0x003fe2000f8e00ff */
[----:B------:R-:W-:Y:S01]  /*1850*/  SHF.L.U32 R4, R7, 0x1f, RZ ;  /* 0x0000001f07047819 */ /* 0x000fe200000006ff */
[----:B--2---:R-:W-:-:S06]  /*1860*/  ULEA UR7, UR8, UR7, 0x18 ;  /* 0x0000000708077291 */ /* 0x004fcc000f8ec03f */
[----:B------:R-:W-:-:S04]  /*1870*/  IMAD.U32 R6, RZ, RZ, UR7 ;  /* 0x00000007ff067e24 */ /* 0x000fc8000f8e00ff */
[----:B------:R-:W-:-:S04]  /*1880*/  IMAD R5, R5, 0x8, R6 ;  /* 0x0000000805057824 */ /* 0x000fc800078e0206 */
[----:B------:R0:W1:Y:S01]  /*1890*/  SYNCS.PHASECHK.TRANS64.TRYWAIT P1, [R5+URZ], R4 ;  /* 0x00000004050075a7 */ /* 0x000062000802017f */
[----:B------:R-:W-:Y:S05]  /*18a0*/  @!P0 BRA `(.L_x_24) ;  /* 0x0000000000048947 */ /* 0x000fea0003800000 */
[----:B------:R-:W-:Y:S01]  /*18b0*/  BPT.TRAP 0x1 ;  /* 0x000000040000795c */ /* 0x000fe20000300000 */
.L_x_24:
[----:B-1----:R-:W-:Y:S05]  /*18c0*/  @P1 BRA `(.L_x_25) ;  /* 0x0000000000081947 */ /* 0x002fea0003800000 */
[----:B------:R-:W1:Y:S02]  /*18d0*/  SYNCS.PHASECHK.TRANS64.TRYWAIT P1, [R5+URZ], R4 ;  /* 0x00000004050075a7 */ /* 0x000e64000802017f */
[----:B-1----:R-:W-:Y:S05]  /*18e0*/  @!P1 BRA `(.L_x_26) ;  /* 0x0000009c00dc9947 */ /* 0x002fea0003800000 */
.L_x_25:
[----:B------:R-:W-:Y:S01]  /*18f0*/  ULEA UR7, UR6, UR4, 0xa ;  /* 0x0000000406077291 */ /* 0x000fe2000f8e503f */
[----:B------:R-:W-:Y:S01]  /*1900*/  WARPGROUP.ARRIVE ;  /* 0x00000000000079c5 */ /* 0x000fe20000000000 */
[----:B------:R-:W-:Y:S01]  /*1910*/  ULEA UR12, UR6, UR5, 0xb ;  /* 0x00000005060c7291 */ /* 0x000fe2000f8e583f */
[----:B------:R-:W-:Y:S01]  /*1920*/  UMOV UR9, 0x40000040 ;  /* 0x4000004000097882 */ /* 0x000fe20000000000 */
[----:B------:R-:W-:-:S03]  /*1930*/  UMOV UR11, 0x40000040 ;  /* 0x40000040000b7882 */ /* 0x000fc60000000000 */
[----:B------:R-:W-:Y:S02]  /*1940*/  UMOV UR8, UR7 ;  /* 0x0000000700087c82 */ /* 0x000fe40008000000 */
[----:B------:R-:W-:Y:S02]  /*1950*/  UMOV UR10, UR12 ;  /* 0x0000000c000a7c82 */ /* 0x000fe40008000000 */
[----:B------:R-:W-:Y:S01]  /*1960*/  HGMMA.64x256x16.F32.BF16 R24, gdesc[UR8], R24, gsb0 ;  /* 0x03e00000081879f0 */ /* 0x000fe20008001818 */
        /* <DEDUP_REMOVED lines=26> */
[----:B------:R-:W-:Y:S01]  /*1b10*/  BPT.TRAP 0x1 ;  /* 0x000000040000795c */ /* 0x000fe20000300000 */
.L_x_27:
[----:B------:R-:W-:-:S13]  /*1b20*/  ISETP.NE.AND P1, PT, R156, RZ, PT ;  /* 0x000000ff9c00720c */ /* 0x000fda0003f25270 */
[----:B01----:R-:W-:-:S04]  /*1b30*/  @P1 IMAD R4, R3, 0x8, R6 ;  /* 0x0000000803041824 */ /* 0x003fc800078e0206 */
[----:B------:R-:W-:-:S05]  /*1b40*/  @P1 VIADD R5, R4, 0x20 ;  /* 0x0000002004051836 */ /* 0x000fca0000000000 */
[----:B------:R-:W-:-:S04]  /*1b50*/  @P1 PRMT R5, R22, 0x654, R5 ;  /* 0x0000065416051816 */ /* 0x000fc80000000005 */
[----:B------:R0:W-:Y:S01]  /*1b60*/  @P1 SYNCS.ARRIVE.TRANS64.RED.A1T0 RZ, [R5+URZ], RZ ;  /* 0x000000ff05ff19a7 */ /* 0x0001e2000810043f */
[----:B------:R-:W-:-:S13]  /*1b70*/  ISETP.GT.U32.AND P1, PT, R19, 0x1, PT ;  /* 0x000000011300780c */ /* 0x000fda0003f24070 */
[----:B0-----:R-:W-:Y:S05]  /*1b80*/  @P1 BRA `(.L_x_28) ;  /* 0x0000000000041947 */ /* 0x001fea0003800000 */
[----:B------:R-:W-:Y:S01]  /*1b90*/  BPT.TRAP 0x1 ;  /* 0x000000040000795c */ /* 0x000fe20000300000 */
.L_x_28:
[----:B------:R-:W-:Y:S01]  /*1ba0*/  UIADD3 UR6, UR6, 0x1, URZ ;  /* 0x0000000106067890 */ /* 0x000fe2000fffe03f */
[C---:B------:R-:W-:Y:S01]  /*1bb0*/  ISETP.GT.AND P2, PT, R0.reuse, 0x1, PT ;  /* 0x000000010000780c */ /* 0x040fe20003f44270 */
[----:B------:R-:W-:Y:S02]  /*1bc0*/  VIADD R3, R3, 0x1 ;  /* 0x0000000103037836 */ /* 0x000fe40000000000 */
[----:B------:R-:W-:Y:S01]  /*1bd0*/  UISETP.NE.AND UP0, UPT, UR6, 0x4, UPT ;  /* 0x000000040600788c */ /* 0x000fe2000bf05270 */
[----:B------:R-:W-:Y:S02]  /*1be0*/  VIADD R0, R0, 0xffffffff ;  /* 0xffffffff00007836 */ /* 0x000fe40000000000 */
[C---:B------:R-:W-:Y:S01]  /*1bf0*/  ISETP.NE.AND P1, PT, R3.reuse, 0x4, PT ;  /* 0x000000040300780c */ /* 0x040fe20003f25270 */
[----:B------:R-:W-:Y:S02]  /*1c00*/  USEL UR7, URZ, 0x1, UP0 ;  /* 0x000000013f077887 */ /* 0x000fe40008000000 */
[----:B------:R-:W-:Y:S01]  /*1c10*/  USEL UR6, UR6, URZ, UP0 ;  /* 0x0000003f06067287 */ /* 0x000fe20008000000 */
[----:B------:R-:W-:-:S03]  /*1c20*/  SEL R3, R3, RZ, P1 ;  /* 0x000000ff03037207 */ /* 0x000fc60000800000 */
[----:B------:R-:W-:Y:S01]  /*1c30*/  LOP3.LUT R7, R7, UR7, RZ, 0x3c, !PT ;  /* 0x0000000707077c12 */ /* 0x000fe2000f8e3cff */
[----:B------:R-:W-:Y:S07]  /*1c40*/  @P2 BRA `(.L_x_29) ;  /* 0xfffffff800ec2947 */ /* 0x000fee000383ffff */
.L_x_22:
[----:B------:R-:W2:Y:S02]  /*1c50*/  LDC R0, c[0x0][0x28c] ;  /* 0x0000a300ff007b82 */ /* 0x000ea40000000800 */
[----:B--2---:R-:W-:-:S13]  /*1c60*/  ISETP.GE.AND P1, PT, R0, 0x1, PT ;  /* 0x000000010000780c */ /* 0x004fda0003f26270 */
[----:B------:R-:W-:Y:S05]  /*1c70*/  @!P1 BRA `(.L_x_30) ;  /* 0x0000000000409947 */ /* 0x000fea0003800000 */
[----:B------:R-:W-:Y:S05]  /*1c80*/  @!P0 BRA `(.L_x_31) ;  /* 0x0000000000048947 */ /* 0x000fea0003800000 */
[----:B------:R-:W-:Y:S01]  /*1c90*/  BPT.TRAP 0x1 ;  /* 0x000000040000795c */ /* 0x000fe20000300000 */
.L_x_31:
[----:B------:R-:W-:Y:S01]  /*1ca0*/  ISETP.NE.AND P0, PT, R156, RZ, PT ;  /* 0x000000ff9c00720c */ /* 0x000fe20003f05270 */
[----:B------:R-:W-:-:S12]  /*1cb0*/  UISETP.LT.AND UP1, UPT, UR40, 0x1, UPT ;  /* 0x000000012800788c */ /* 0x000fd8000bf21270 */
[----:B------:R-:W-:-:S05]  /*1cc0*/  VOTEU.ANY UP0, P0 ;  /* 0x00000000003f7886 */ /* 0x000fca0000000100 */
[----:B------:R-:W-:-:S04]  /*1cd0*/  @UP0 USEL UR4, UR40, 0x1, UP1 ;  /* 0x0000000128040887 */ /* 0x000fc80008800000 */
[----:B------:R-:W-:-:S06]  /*1ce0*/  @UP0 UIADD3 UR4, UR39, UR40, -UR4 ;  /* 0x0000002827040290 */ /* 0x000fcc000fffe804 */
[----:B------:R-:W-:-:S04]  /*1cf0*/  IMAD.U32 R0, RZ, RZ, UR4 ;  /* 0x00000004ff007e24 */ /* 0x000fc8000f8e00ff */
[----:B------:R-:W-:-:S05]  /*1d00*/  @P0 IMAD.SHL.U32 R0, R0, 0x8, RZ ;  /* 0x0000000800000824 */ /* 0x000fca00078e00ff */
[----:B------:R-:W-:-:S04]  /*1d10*/  @P0 LOP3.LUT R0, R0, 0x18, RZ, 0xc0, !PT ;  /* 0x0000001800000812 */ /* 0x000fc800078ec0ff */
[----:B------:R-:W-:-:S04]  /*1d20*/  @P0 IADD3 R3, R6, 0x20, R0 ;  /* 0x0000002006030810 */ /* 0x000fc80007ffe000 */
[----:B------:R-:W-:-:S04]  /*1d30*/  @P0 PRMT R3, R22, 0x654, R3 ;  /* 0x0000065416030816 */ /* 0x000fc80000000003 */
[----:B------:R2:W-:Y:S01]  /*1d40*/  @P0 SYNCS.ARRIVE.TRANS64.RED.A1T0 RZ, [R3+URZ], RZ ;  /* 0x000000ff03ff09a7 */ /* 0x0005e2000810043f */
[----:B------:R-:W-:-:S13]  /*1d50*/  ISETP.GT.U32.AND P0, PT, R19, 0x1, PT ;  /* 0x000000011300780c */ /* 0x000fda0003f04070 */
[----:B--2---:R-:W-:Y:S05]  /*1d60*/  @P0 BRA `(.L_x_30) ;  /* 0x0000000000040947 */ /* 0x004fea0003800000 */
[----:B------:R-:W-:Y:S01]  /*1d70*/  BPT.TRAP 0x1 ;  /* 0x000000040000795c */ /* 0x000fe20000300000 */
.L_x_30:
[----:B------:R-:W2:Y:S01]  /*1d80*/  LDC R7, c[0x0][0x288] ;  /* 0x0000a200ff077b82 */ /* 0x000ea20000000800 */
[--C-:B------:R-:W-:Y:S01]  /*1d90*/  SHF.R.U32.HI R0, RZ, 0x2, R18.reuse ;  /* 0x00000002ff007819 */ /* 0x100fe20000011612 */
[----:B------:R-:W-:Y:S01]  /*1da0*/  UIADD3 UR39, UR40, UR39, URZ ;  /* 0x0000002728277290 */ /* 0x000fe2000fffe03f */
[----:B01----:R-:W-:Y:S01]  /*1db0*/  LOP3.LUT R4, R18, 0x60, RZ, 0xc0, !PT ;  /* 0x0000006012047812 */ /* 0x003fe200078ec0ff */
[----:B------:R-:W-:Y:S01]  /*1dc0*/  ULDC UR8, c[0x0][0x284] ;  /* 0x0000a10000087ab9 */ /* 0x000fe20000000800 */
[----:B------:R-:W-:Y:S01]  /*1dd0*/  SHF.R.U32.HI R5, RZ, 0x7, R18 ;  /* 0x00000007ff057819 */ /* 0x000fe20000011612 */
[----:B------:R-:W-:Y:S01]  /*1de0*/  USHF.R.U32.HI UR4, URZ, 0x2, UR39 ;  /* 0x000000023f047899 */ /* 0x000fe20008011627 */
[----:B------:R-:W-:Y:S01]  /*1df0*/  LOP3.LUT R3, R0, 0x7, RZ, 0xc0, !PT ;  /* 0x0000000700037812 */ /* 0x000fe200078ec0ff */
[----:B------:R-:W-:Y:S01]  /*1e00*/  UISETP.GT.U32.AND UP1, UPT, UR39, 0x3, UPT ;  /* 0x000000032700788c */ /* 0x000fe2000bf24070 */
[----:B------:R-:W-:Y:S01]  /*1e10*/  SHF.R.U32.HI R10, RZ, 0x1, R4 ;  /* 0x00000001ff0a7819 */ /* 0x000fe20000011604 */
[----:B------:R-:W-:Y:S01]  /*1e20*/  IMAD.SHL.U32 R4, R18, 0x2, RZ ;  /* 0x0000000212047824 */ /* 0x000fe200078e00ff */
[----:B------:R-:W-:Y:S01]  /*1e30*/  LOP3.LUT R0, R5, 0x1, RZ, 0xc0, !PT ;  /* 0x0000000105007812 */ /* 0x000fe200078ec0ff */
[----:B------:R-:W-:Y:S01]  /*1e40*/  ULOP3.LUT UR4, UR4, 0x1, URZ, 0xc0, !UPT ;  /* 0x0000000104047892 */ /* 0x000fe2000f8ec03f */
[----:B------:R-:W-:Y:S01]  /*1e50*/  IADD3 R5, RZ, -R10, -R3 ;  /* 0x8000000aff057210 */ /* 0x000fe20007ffe803 */
[----:B------:R-:W-:Y:S01]  /*1e60*/  ULDC.64 UR6, c[0x0][0x5d0] ;  /* 0x0001740000067ab9 */ /* 0x000fe20000000a00 */
[----:B------:R-:W-:Y:S01]  /*1e70*/  LOP3.LUT R9, R4, 0x6, RZ, 0xc0, !PT ;  /* 0x0000000604097812 */ /* 0x000fe200078ec0ff */
[C---:B------:R-:W-:Y:S01]  /*1e80*/  IMAD.SHL.U32 R6, R0.reuse, 0x40, RZ ;  /* 0x0000004000067824 */ /* 0x040fe200078e00ff */
[----:B------:R-:W-:Y:S01]  /*1e90*/  UISETP.NE.U32.AND UP0, UPT, UR4, 0x1, UPT ;  /* 0x000000010400788c */ /* 0x000fe2000bf05070 */
[----:B------:R-:W-:Y:S01]  /*1ea0*/  IMAD R11, R0, -0x40, R5 ;  /* 0xffffffc0000b7824 */ /* 0x000fe200078e0205 */
[----:B------:R-:W-:Y:S01]  /*1eb0*/  LOP3.LUT R0, R18, 0x3, RZ, 0xc0, !PT ;  /* 0x0000000312007812 */ /* 0x000fe200078ec0ff */
[----:B------:R-:W-:Y:S01]  /*1ec0*/  UISETP.LT.U32.AND UP1, UPT, UR40, 0x4, UP1 ;  /* 0x000000042800788c */ /* 0x000fe20008f21070 */
[----:B------:R-:W-:Y:S01]  /*1ed0*/  PRMT R8, R9, 0x6540, R152 ;  /* 0x0000654009087816 */ /* 0x000fe20000000098 */
[----:B------:R-:W-:Y:S01]  /*1ee0*/  IMAD.SHL.U32 R152, R152, 0x100, RZ ;  /* 0x0000010098987824 */ /* 0x000fe200078e00ff */
[----:B------:R-:W-:Y:S01]  /*1ef0*/  SHF.R.S32.HI R21, RZ, 0x1f, R23 ;  /* 0x0000001fff157819 */ /* 0x000fe20000011417 */
[----:B--2---:R-:W-:Y:S01]  /*1f00*/  IMAD R13, R0, -0x2, R7 ;  /* 0xfffffffe000d7824 */ /* 0x004fe200078e0207 */
[----:B------:R-:W-:Y:S01]  /*1f10*/  UISETP.GT.U32.AND UP0, UPT, UR40, 0x3, !UP0 ;  /* 0x000000032800788c */ /* 0x000fe2000c704070 */
[----:B------:R-:W-:Y:S01]  /*1f20*/  IMAD.SHL.U32 R0, R153, 0x80, RZ ;  /* 0x0000008099007824 */ /* 0x000fe200078e00ff */
[----:B------:R-:W-:Y:S01]  /*1f30*/  ISETP.GE.AND P0, PT, R152, R7, PT ;  /* 0x000000079800720c */ /* 0x000fe20003f06270 */
[----:B------:R-:W-:Y:S01]  /*1f40*/  IMAD R4, R21, UR6, RZ ;  /* 0x0000000615047c24 */ /* 0x000fe2000f8e02ff */
[----:B------:R-:W-:Y:S01]  /*1f50*/  SHF.R.S32.HI R9, RZ, 0x1f, R8 ;  /* 0x0000001fff097819 */ /* 0x000fe20000011408 */
[----:B------:R-:W-:Y:S01]  /*1f60*/  USEL UR5, URZ, 0x1, !UP1 ;  /* 0x000000013f057887 */ /* 0x000fe2000c800000 */
[----:B------:R-:W-:Y:S01]  /*1f70*/  ISETP.GE.OR P0, PT, R0, UR8, P0 ;  /* 0x0000000800007c0c */ /* 0x000fe20008706670 */
[----:B------:R-:W-:Y:S01]  /*1f80*/  USEL UR4, URZ, 0x1, !UP0 ;  /* 0x000000013f047887 */ /* 0x000fe2000c000000 */
[----:B------:R-:W-:Y:S01]  /*1f90*/  LOP3.LUT R3, R6, 0x40, R3, 0xe2, !PT ;  /* 0x0000004006037812 */ /* 0x000fe200078ee203 */
[----:B------:R-:W-:Y:S01]  /*1fa0*/  IMAD.WIDE R6, R153, 0x80, RZ ;  /* 0x0000008099067825 */ /* 0x000fe200078e02ff */
[----:B------:R-:W-:Y:S01]  /*1fb0*/  ULOP3.LUT UR39, UR39, 0x3, URZ, 0xc0, !UPT ;  /* 0x0000000327277892 */ /* 0x000fe2000f8ec03f */
[----:B------:R-:W-:Y:S01]  /*1fc0*/  IADD3 R0, -R0, UR8, R11 ;  /* 0x0000000800007c10 */ /* 0x000fe2000fffe10b */
[----:B------:R-:W-:Y:S01]  /*1fd0*/  ULOP3.LUT UR38, UR4, UR38, UR5, 0x96, !UPT ;  /* 0x0000002604267292 */ /* 0x000fe2000f8e9605 */
[C---:B------:R-:W-:Y:S01]  /*1fe0*/  IMAD R15, R23.reuse, UR7, R4 ;  /* 0x00000007170f7c24 */ /* 0x040fe2000f8e0204 */
[----:B------:R-:W-:Y:S01]  /*1ff0*/  LOP3.LUT R169, R6, R3, R10, 0xfe, !PT ;  /* 0x0000000306a97212 */ /* 0x000fe200078efe0a */
[----:B------:R-:W-:-:S04]  /*2000*/  IMAD.WIDE.U32 R4, R23, UR6, R8 ;  /* 0x0000000617047c25 */ /* 0x000fc8000f8e0008 */
[----:B------:R-:W-:Y:S02]  /*2010*/  IMAD.IADD R5, R5, 0x1, R15 ;  /* 0x0000000105057824 */ /* 0x000fe400078e020f */
[----:B------:R-:W-:Y:S02]  /*2020*/  IMAD.IADD R3, R13, 0x1, -R152 ;  /* 0x000000010d037824 */ /* 0x000fe400078e0a98 */
[----:B------:R-:W-:Y:S01]  /*2030*/  IMAD.MOV.U32 R153, RZ, RZ, -0x1 ;  /* 0xffffffffff997424 */ /* 0x000fe200078e00ff */
[----:B------:R-:W-:Y:S06]  /*2040*/  @P0 BRA `(.L_x_32) ;  /* 0x0000007800dc0947 */ /* 0x000fec0003800000 */
[----:B------:R-:W0:Y:S01]  /*2050*/  LDC.64 R10, c[0x0][0x5c8] ;  /* 0x00017200ff0a7b82 */ /* 0x000e220000000a00 */
[----:B-----5:R-:W-:Y:S01]  /*2060*/  FSETP.NEU.AND P1, PT, R155, RZ, PT ;  /* 0x000000ff9b00720b */ /* 0x020fe20003f2d000 */
[----:B------:R-:W-:Y:S01]  /*2070*/  BSSY B0, `(.L_x_32) ;  /* 0x00007b4000007945 */ /* 0x000fe20003800000 */
[----:B------:R-:W-:-:S04]  /*2080*/  ISETP.GT.AND P0, PT, R3, RZ, PT ;  /* 0x000000ff0300720c */ /* 0x000fc80003f04270 */
[----:B------:R-:W-:Y:S01]  /*2090*/  ISETP.GT.AND P3, PT, R0, RZ, P0 ;  /* 0x000000ff0000720c */ /* 0x000fe20000764270 */
[-C--:B0-----:R-:W-:Y:S02]  /*20a0*/  IMAD R12, R7, R10.reuse, RZ ;  /* 0x0000000a070c7224 */ /* 0x081fe400078e02ff */
[----:B------:R-:W-:-:S04]  /*20b0*/  IMAD.WIDE.U32 R160, R169, R10, R4 ;  /* 0x0000000aa9a07225 */ /* 0x000fc800078e0004 */
[----:B------:R-:W-:-:S04]  /*20c0*/  IMAD R5, R169, R11, R12 ;  /* 0x0000000ba9057224 */ /* 0x000fc800078e020c */
[----:B------:R-:W-:Y:S01]  /*20d0*/  IMAD.IADD R171, R161, 0x1, R5 ;  /* 0x00000001a1ab7824 */ /* 0x000fe200078e0205 */
[----:B------:R-:W-:Y:S06]  /*20e0*/  @!P1 BRA `(.L_x_33) ;  /* 0x0000005400989947 */ /* 0x000fec0003800000 */
[----:B------:R-:W0:Y:S01]  /*20f0*/  LDC.64 R14, c[0x0][0x5b8] ;  /* 0x00016e00ff0e7b82 */ /* 0x000e220000000a00 */
[----:B------:R-:W-:-:S07]  /*2100*/  ULDC.64 UR4, c[0x0][0x5c0] ;  /* 0x0001700000047ab9 */ /* 0x000fce0000000a00 */
[----:B------:R-:W1:Y:S08]  /*2110*/  LDC.64 R166, c[0x0][0x5b0] ;  /* 0x00016c00ffa67b82 */ /* 0x000e700000000a00 */
[----:B------:R-:W2:Y:S01]  /*2120*/  LDC.64 R12, c[0x0][0x5a8] ;  /* 0x00016a00ff0c7b82 */ /* 0x000ea20000000a00 */
[-C--:B0-----:R-:W-:Y:S02]  /*2130*/  IMAD R4, R21, R14.reuse, RZ ;  /* 0x0000000e15047224 */ /* 0x081fe400078e02ff */
[----:B------:R-:W-:-:S04]  /*2140*/  IMAD.WIDE.U32 R162, R23, R14, R8 ;  /* 0x0000000e17a27225 */ /* 0x000fc800078e0008 */
[----:B------:R-:W-:Y:S02]  /*2150*/  IMAD R161, R23, R15, R4 ;  /* 0x0000000f17a17224 */ /* 0x000fe400078e0204 */
[-C--:B-1----:R-:W-:Y:S02]  /*2160*/  IMAD R6, R7, R166.reuse, RZ ;  /* 0x000000a607067224 */ /* 0x082fe400078e02ff */
[----:B------:R-:W-:Y:S02]  /*2170*/  IMAD.IADD R21, R163, 0x1, R161 ;  /* 0x00000001a3157824 */ /* 0x000fe400078e02a1 */
[----:B------:R-:W-:Y:S02]  /*2180*/  IMAD.MOV.U32 R20, RZ, RZ, R162 ;  /* 0x000000ffff147224 */ /* 0x000fe400078e00a2 */
[C---:B------:R-:W-:Y:S02]  /*2190*/  IMAD R165, R169.reuse, R167, R6 ;  /* 0x000000a7a9a57224 */ /* 0x040fe400078e0206 */
[----:B------:R-:W-:-:S04]  /*21a0*/  IMAD.WIDE.U32 R4, R169, R166, R20 ;  /* 0x000000a6a9047225 */ /* 0x000fc800078e0014 */
[----:B------:R-:W-:Y:S01]  /*21b0*/  IMAD.IADD R5, R5, 0x1, R165 ;  /* 0x0000000105057824 */ /* 0x000fe200078e02a5 */
[----:B--2---:R-:W-:-:S04]  /*21c0*/  LEA R6, P1, R4, R12, 0x1 ;  /* 0x0000000c04067211 */ /* 0x004fc800078208ff */
[----:B------:R-:W-:-:S05]  /*21d0*/  LEA.HI.X R7, R4, R13, R5, 0x1, P1 ;  /* 0x0000000d04077211 */ /* 0x000fca00008f0c05 */
[----:B------:R0:W2:Y:S01]  /*21e0*/  @P3 LDG.E.LTC128B.U16 R15, desc[UR36][R6.64] ;  /* 0x00000024060f3981 */ /* 0x0000a2000c1e1520 */
[----:B------:R-:W-:Y:S01]  /*21f0*/  IMAD.WIDE.U32 R158, R169, R166, R8 ;  /* 0x000000a6a99e7225 */ /* 0x000fe200078e0008 */
[----:B------:R-:W-:Y:S03]  /*2200*/  BSSY B1, `(.L_x_34) ;  /* 0x0000013000017945 */ /* 0x000fe60003800000 */
[----:B------:R-:W-:Y:S02]  /*2210*/  IMAD.IADD R159, R165, 0x1, R159 ;  /* 0x00000001a59f7824 */ /* 0x000fe400078e029f */
[----:B------:R-:W-:-:S04]  /*2220*/  IMAD.WIDE.U32 R158, R23, R14, R158 ;  /* 0x0000000e179e7225 */ /* 0x000fc800078e009e */
[----:B0-----:R-:W-:Y:S01]  /*2230*/  IMAD.IADD R7, R161, 0x1, R159 ;  /* 0x00000001a1077824 */ /* 0x001fe200078e029f */
[----:B------:R-:W-:Y:S02]  /*2240*/  LEA R6, P4, R158, R12, 0x1 ;  /* 0x0000000c9e067211 */ /* 0x000fe400078808ff */
[----:B------:R-:W-:Y:S02]  /*2250*/  SHF.L.U64.HI R159, R166, 0x3, R167 ;  /* 0x00000003a69f7819 */ /* 0x000fe400000102a7 */
[----:B------:R-:W-:Y:S01]  /*2260*/  LEA.HI.X R7, R158, R13, R7, 0x1, P4 ;  /* 0x0000000d9e077211 */ /* 0x000fe200020f0c07 */
[----:B------:R-:W-:Y:S02]  /*2270*/  IMAD.SHL.U32 R158, R166, 0x8, RZ ;  /* 0x00000008a69e7824 */ /* 0x000fe400078e00ff */
[----:B--2---:R-:W-:-:S04]  /*2280*/  IMAD.U32 R4, R15, 0x10000, RZ ;  /* 0x000100000f047824 */ /* 0x004fc800078e00ff */
[----:B------:R-:W-:Y:S01]  /*2290*/  FMUL R5, R4, R155 ;  /* 0x0000009b04057220 */ /* 0x000fe20000400000 */
[----:B------:R-:W-:-:S03]  /*22a0*/  LEA R4, P1, R160, UR4, 0x1 ;  /* 0x00000004a0047c11 */ /* 0x000fc6000f8208ff */
[----:B------:R-:W-:Y:S01]  /*22b0*/  FFMA R24, R24, R154, R5 ;  /* 0x0000009a18187223 */ /* 0x000fe20000000005 */
[----:B------:R-:W-:Y:S02]  /*22c0*/  LEA.HI.X R5, R160, UR5, R171, 0x1, P1 ;  /* 0x00000005a0057c11 */ /* 0x000fe400088f0cab */
[----:B------:R-:W-:Y:S02]  /*22d0*/  ISETP.GT.AND P1, PT, R3, 0x1, PT ;  /* 0x000000010300780c */ /* 0x000fe40003f24270 */
[----:B------:R-:W-:Y:S02]  /*22e0*/  F2FP.BF16.F32.PACK_AB R24, RZ, R24 ;  /* 0x00000018ff18723e */ /* 0x000fe400000010ff */
[----:B------:R-:W-:-:S03]  /*22f0*/  ISETP.GT.AND P2, PT, R0, RZ, P1 ;  /* 0x000000ff0000720c */ /* 0x000fc60000f44270 */
[----:B------:R0:W-:Y:S10]  /*2300*/  @P3 STG.E.U16 desc[UR36][R4.64], R24 ;  /* 0x0000001804003986 */ /* 0x0001f4000c101524 */
[----:B------:R-:W-:Y:S05]  /*2310*/  @!P2 BRA `(.L_x_35) ;  /* 0x000000000004a947 */ /* 0x000fea0003800000 */
[----:B------:R1:W5:Y:S02]  /*2320*/  LDG.E.LTC128B.U16 R15, desc[UR36][R6.64+0x2] ;  /* 0x00000224060f7981 */ /* 0x000364000c1e1520 */
.L_x_35:
[----:B------:R-:W-:Y:S05]  /*2330*/  BSYNC B1 ;  /* 0x0000000000017941 */ /* 0x000fea0003800000 */
.L_x_34:
[----:B-----5:R-:W-:Y:S01]  /*2340*/  IMAD.U32 R20, R15, 0x10000, RZ ;  /* 0x000100000f147824 */ /* 0x020fe200078e00ff */
[----:B------:R-:W-:Y:S01]  /*2350*/  ISETP.GT.AND P0, PT, R0, 0x8, P0 ;  /* 0x000000080000780c */ /* 0x000fe20000704270 */
[----:B------:R-:W-:Y:S01]  /*2360*/  IMAD.WIDE.U32 R158, R169, R166, R158 ;  /* 0x000000a6a99e7225 */ /* 0x000fe200078e009e */
[----:B------:R-:W-:-:S03]  /*2370*/  PRMT R152, R15, 0x7610, R152 ;  /* 0x000076100f987816 */ /* 0x000fc60000000098 */
[----:B------:R-:W-:Y:S01]  /*2380*/  FMUL R20, R20, R155 ;  /* 0x0000009b14147220 */ /* 0x000fe20000400000 */
[----:B------:R-:W-:Y:S01]  /*2390*/  IMAD.IADD R165, R165, 0x1, R159 ;  /* 0x00000001a5a57824 */ /* 0x000fe200078e029f */
[----:B------:R-:W-:Y:S02]  /*23a0*/  IADD3 R162, P3, R162, R158, RZ ;  /* 0x0000009ea2a27210 */ /* 0x000fe40007f7e0ff */
[----:B------:R-:W-:-:S03]  /*23b0*/  FFMA R25, R25, R154, R20 ;  /* 0x0000009a19197223 */ /* 0x000fc60000000014 */
[----:B------:R-:W-:Y:S02]  /*23c0*/  IMAD.X R21, R165, 0x1, R21, P3 ;  /* 0x00000001a5157824 */ /* 0x000fe400018e0615 */
[----:B------:R-:W-:Y:S02]  /*23d0*/  F2FP.BF16.F32.PACK_AB R25, RZ, R25 ;  /* 0x00000019ff19723e */ /* 0x000fe400000010ff */
[C---:B------:R-:W-:Y:S02]  /*23e0*/  LEA R20, P3, R162.reuse, R12, 0x1 ;  /* 0x0000000ca2147211 */ /* 0x040fe400078608ff */
[----:B------:R-:W-:Y:S02]  /*23f0*/  PRMT R159, R25, 0x7610, R159 ;  /* 0x00007610199f7816 */ /* 0x000fe4000000009f */
[----:B------:R-:W-:-:S03]  /*2400*/  LEA.HI.X R21, R162, R13, R21, 0x1, P3 ;  /* 0x0000000da2157211 */ /* 0x000fc600018f0c15 */
[----:B------:R2:W-:Y:S04]  /*2410*/  @P2 STG.E.U16 desc[UR36][R4.64+0x2], R159 ;  /* 0x0000029f04002986 */ /* 0x0005e8000c101524 */
[----:B------:R-:W0:Y:S01]  /*2420*/  @P0 LDG.E.LTC128B.U16 R152, desc[UR36][R20.64] ;  /* 0x0000002414980981 */ /* 0x000e22000c1e1520 */
[----:B------:R-:W-:Y:S01]  /*2430*/  IADD3 R8, P2, R8, R158, RZ ;  /* 0x0000009e08087210 */ /* 0x000fe20007f5e0ff */
[----:B------:R-:W-:Y:S01]  /*2440*/  BSSY B1, `(.L_x_36) ;  /* 0x0000011000017945 */ /* 0x000fe20003800000 */
[----:B------:R-:W-:Y:S02]  /*2450*/  SHF.L.U64.HI R11, R10, 0x4, R11 ;  /* 0x000000040a0b7819 */ /* 0x000fe4000001020b */
[----:B------:R-:W-:Y:S01]  /*2460*/  ISETP.GT.AND P1, PT, R0, 0x8, P1 ;  /* 0x000000080000780c */ /* 0x000fe20000f24270 */
[----:B------:R-:W-:Y:S01]  /*2470*/  IMAD.X R9, R9, 0x1, R165, P2 ;  /* 0x0000000109097824 */ /* 0x000fe200010e06a5 */
[----:B------:R-:W-:Y:S01]  /*2480*/  LEA R10, P2, R10, R4, 0x4 ;  /* 0x000000040a0a7211 */ /* 0x000fe200078420ff */
[----:B------:R-:W-:-:S04]  /*2490*/  IMAD.WIDE.U32 R14, R23, R14, R8 ;  /* 0x0000000e170e7225 */ /* 0x000fc800078e0008 */
[----:B------:R-:W-:Y:S01]  /*24a0*/  IMAD.X R11, R11, 0x1, R5, P2 ;  /* 0x000000010b0b7824 */ /* 0x000fe200010e0605 */
[----:B------:R-:W-:Y:S01]  /*24b0*/  LEA R8, P3, R14, R12, 0x1 ;  /* 0x0000000c0e087211 */ /* 0x000fe200078608ff */
[----:B------:R-:W-:-:S05]  /*24c0*/  IMAD.IADD R9, R161, 0x1, R15 ;  /* 0x00000001a1097824 */ /* 0x000fca00078e020f */
[----:B------:R-:W-:Y:S01]  /*24d0*/  LEA.HI.X R9, R14, R13, R9, 0x1, P3 ;  /* 0x0000000d0e097211 */ /* 0x000fe200018f0c09 */
[----:B0-----:R-:W-:-:S04]  /*24e0*/  IMAD.U32 R24, R152, 0x10000, RZ ;  /* 0x0001000098187824 */ /* 0x001fc800078e00ff */
[----:B------:R-:W-:-:S04]  /*24f0*/  FMUL R25, R24, R155 ;  /* 0x0000009b18197220 */ /* 0x000fc80000400000 */
[----:B------:R-:W-:-:S05]  /*2500*/  FFMA R25, R26, R154, R25 ;  /* 0x0000009a1a197223 */ /* 0x000fca0000000019 */
[----:B------:R-:W-:-:S05]  /*2510*/  F2FP.BF16.F32.PACK_AB R25, RZ, R25 ;  /* 0x00000019ff19723e */ /* 0x000fca00000010ff */
[----:B------:R2:W-:Y:S01]  /*2520*/  @P0 STG.E.U16 desc[UR36][R10.64], R25 ;  /* 0x000000190a000986 */ /* 0x0005e2000c101524 */
[----:B------:R-:W-:Y:S05]  /*2530*/  @!P1 BRA `(.L_x_37) ;  /* 0x0000000000049947 */ /* 0x000fea0003800000 */
[----:B------:R0:W5:Y:S02]  /*2540*/  LDG.E.LTC128B.U16 R152, desc[UR36][R8.64+0x2] ;  /* 0x0000022408987981 */ /* 0x000164000c1e1520 */
.L_x_37:
[----:B------:R-:W-:Y:S05]  /*2550*/  BSYNC B1 ;  /* 0x0000000000017941 */ /* 0x000fea0003800000 */
.L_x_36:
[----:B-----5:R-:W-:Y:S01]  /*2560*/  IMAD.U32 R12, R152, 0x10000, RZ ;  /* 0x00010000980c7824 */ /* 0x020fe200078e00ff */
[----:B------:R-:W-:Y:S01]  /*2570*/  ISETP.GT.AND P0, PT, R3, 0x8, PT ;  /* 0x000000080300780c */ /* 0x000fe20003f04270 */
[----:B------:R-:W-:Y:S02]  /*2580*/  BSSY B1, `(.L_x_38) ;  /* 0x0000008000017945 */ /* 0x000fe40003800000 */
[----:B------:R-:W-:Y:S01]  /*2590*/  FMUL R12, R12, R155 ;  /* 0x0000009b0c0c7220 */ /* 0x000fe20000400000 */
[----:B------:R-:W-:-:S03]  /*25a0*/  ISETP.GT.AND P2, PT, R0, RZ, P0 ;  /* 0x000000ff0000720c */ /* 0x000fc60000744270 */
[----:B------:R-:W-:-:S05]  /*25b0*/  FFMA R12, R27, R154, R12 ;  /* 0x0000009a1b0c7223 */ /* 0x000fca000000000c */
[----:B------:R-:W-:-:S05]  /*25c0*/  F2FP.BF16.F32.PACK_AB R12, RZ, R12 ;  /* 0x0000000cff0c723e */ /* 0x000fca00000010ff */
[----:B------:R3:W-:Y:S01]  /*25d0*/  @P1 STG.E.U16 desc[UR36][R10.64+0x2], R12 ;  /* 0x0000020c0a001986 */ /* 0x0007e2000c101524 */
[----:B------:R-:W-:Y:S05]  /*25e0*/  @!P2 BRA `(.L_x_39) ;  /* 0x000000000004a947 */ /* 0x000fea0003800000 */
[----:B------:R4:W5:Y:S02]  /*25f0*/  LDG.E.LTC128B.U16 R152, desc[UR36][R6.64+0x10] ;  /* 0x0000102406987981 */ /* 0x000964000c1e1520 */
.L_x_39:
[----:B------:R-:W-:Y:S05]  /*2600*/  BSYNC B1 ;  /* 0x0000000000017941 */ /* 0x000fea0003800000 */
.L_x_38:
[----:B---3-5:R-:W-:Y:S01]  /*2610*/  IMAD.U32 R12, R152, 0x10000, RZ ;  /* 0x00010000980c7824 */ /* 0x028fe200078e00ff */
        /* <DEDUP_REMOVED lines=9> */
.L_x_41:
[----:B------:R-:W-:Y:S05]  /*26b0*/  BSYNC B1 ;  /* 0x0000000000017941 */ /* 0x000fea0003800000 */
.L_x_40:
[----:B-----5:R-:W-:Y:S01]  /*26c0*/  IMAD.U32 R12, R152, 0x10000, RZ ;  /* 0x00010000980c7824 */ /* 0x020fe200078e00ff */
[----:B------:R-:W-:Y:S01]  /*26d0*/  ISETP.GT.AND P0, PT, R0, 0x8, P0 ;  /* 0x000000080000780c */ /* 0x000fe20000704270 */
[----:B------:R-:W-:Y:S02]  /*26e0*/  BSSY B1, `(.L_x_42) ;  /* 0x0000007000017945 */ /* 0x000fe40003800000 */
[----:B------:R-:W-:-:S04]  /*26f0*/  FMUL R12, R12, R155 ;  /* 0x0000009b0c0c7220 */ /* 0x000fc80000400000 */
[----:B------:R-:W-:-:S05]  /*2700*/  FFMA R12, R29, R154, R12 ;  /* 0x0000009a1d0c7223 */ /* 0x000fca000000000c */
[----:B------:R-:W-:-:S05]  /*2710*/  F2FP.BF16.F32.PACK_AB R12, RZ, R12 ;  /* 0x0000000cff0c723e */ /* 0x000fca00000010ff */
[----:B------:R0:W-:Y:S01]  /*2720*/  @P3 STG.E.U16 desc[UR36][R4.64+0x12], R12 ;  /* 0x0000120c04003986 */ /* 0x0001e2000c101524 */
[----:B------:R-:W-:Y:S05]  /*2730*/  @!P0 BRA `(.L_x_43) ;  /* 0x0000000000048947 */ /* 0x000fea0003800000 */
[----:B------:R0:W5:Y:S02]  /*2740*/  LDG.E.LTC128B.U16 R152, desc[UR36][R8.64+0x10] ;  /* 0x0000102408987981 */ /* 0x000164000c1e1520 */
.L_x_43:
[----:B------:R-:W-:Y:S05]  /*2750*/  BSYNC B1 ;  /* 0x0000000000017941 */ /* 0x000fea0003800000 */
.L_x_42:
[----:B0----5:R-:W-:Y:S01]  /*2760*/  IMAD.U32 R12, R152, 0x10000, RZ ;  /* 0x00010000980c7824 */ /* 0x021fe200078e00ff */
[----:B------:R-:W-:Y:S01]  /*2770*/  ISETP.GT.AND P1, PT, R0, 0x8, P1 ;  /* 0x000000080000780c */ /* 0x000fe20000f24270 */
[----:B------:R-:W-:Y:S02]  /*2780*/  BSSY B1, `(.L_x_44) ;  /* 0x0000007000017945 */ /* 0x000fe40003800000 */
[----:B---3--:R-:W-:-:S04]  /*2790*/  FMUL R13, R12, R155 ;  /* 0x0000009b0c0d7220 */ /* 0x008fc80000400000 */
[----:B------:R-:W-:-:S05]  /*27a0*/  FFMA R13, R30, R154, R13 ;  /* 0x0000009a1e0d7223 */ /* 0x000fca000000000d */
[----:B------:R-:W-:-:S05]  /*27b0*/  F2FP.BF16.F32.PACK_AB R13, RZ, R13 ;  /* 0x0000000dff0d723e */ /* 0x000fca00000010ff */
[----:B------:R0:W-:Y:S01]  /*27c0*/  @P0 STG.E.U16 desc[UR36][R10.64+0x10], R13 ;  /* 0x0000100d0a000986 */ /* 0x0001e2000c101524 */
[----:B------:R-:W-:Y:S05]  /*27d0*/  @!P1 BRA `(.L_x_45) ;  /* 0x0000000000049947 */ /* 0x000fea0003800000 */
[----:B------:R3:W5:Y:S02]  /*27e0*/  LDG.E.LTC128B.U16 R152, desc[UR36][R8.64+0x12] ;  /* 0x0000122408987981 */ /* 0x000764000c1e1520 */
.L_x_45:
[----:B------:R-:W-:Y:S05]  /*27f0*/  BSYNC B1 ;  /* 0x0000000000017941 */ /* 0x000fea0003800000 */
.L_x_44:
        /* <DEDUP_REMOVED lines=10> */
.L_x_47:
[----:B------:R-:W-:Y:S05]  /*28a0*/  BSYNC B1 ;  /* 0x0000000000017941 */ /* 0x000fea0003800000 */
.L_x_46:
[----:B0----5:R-:W-:Y:S01]  /*28b0*/  IMAD.U32 R12, R152, 0x10000, RZ ;  /* 0x00010000980c7824 */ /* 0x021fe200078e00ff */
        /* <DEDUP_REMOVED lines=9> */
.L_x_49:
[----:B------:R-:W-:Y:S05]  /*2950*/  BSYNC B1 ;  /* 0x0000000000017941 */ /* 0x000fea0003800000 */
.L_x_48:
        /* <DEDUP_REMOVED lines=9> */
.L_x_51:
[----:B------:R-:W-:Y:S05]  /*29f0*/  BSYNC B1 ;  /* 0x0000000000017941 */ /* 0x000fea0003800000 */
.L_x_50:
[----:B0----5:R-:W-:Y:S01]  /*2a00*/  IMAD.U32 R12, R152, 0x10000, RZ ;  /* 0x00010000980c7824 */ /* 0x021fe200078e00ff */
        /* <DEDUP_REMOVED lines=8> */
.L_x_53:
[----:B------:R-:W-:Y:S05]  /*2a90*/  BSYNC B1 ;  /* 0x0000000000017941 */ /* 0x000fea0003800000 */
.L_x_52:
        /* <DEDUP_REMOVED lines=10> */
.L_x_55:
[----:B------:R-:W-:Y:S05]  /*2b40*/  BSYNC B1 ;  /* 0x0000000000017941 */ /* 0x000fea0003800000 */
.L_x_54:
        /* <DEDUP_REMOVED lines=10> */
.L_x_57:
[----:B------:R-:W-:Y:S05]  /*2bf0*/  BSYNC B1 ;  /* 0x0000000000017941 */ /* 0x000fea0003800000 */
.L_x_56:
        /* <DEDUP_REMOVED lines=9> */
.L_x_59:
[----:B------:R-:W-:Y:S05]  /*2c90*/  BSYNC B1 ;  /* 0x0000000000017941 */ /* 0x000fea0003800000 */
.L_x_58:
        /* <DEDUP_REMOVED lines=9> */
.L_x_61:
[----:B------:R-:W-:Y:S05]  /*2d30*/  BSYNC B1 ;  /* 0x0000000000017941 */ /* 0x000fea0003800000 */
.L_x_60:
        /* <DEDUP_REMOVED lines=10> */
.L_x_63:
[----:B------:R-:W-:Y:S05]  /*2de0*/  BSYNC B1 ;  /* 0x0000000000017941 */ /* 0x000fea0003800000 */
.L_x_62:
        /* <DEDUP_REMOVED lines=10> */
.L_x_65:
[----:B------:R-:W-:Y:S05]  /*2e90*/  BSYNC B1 ;  /* 0x0000000000017941 */ /* 0x000fea0003800000 */
.L_x_64:
        /* <DEDUP_REMOVED lines=9> */
.L_x_67:
[----:B------:R-:W-:Y:S05]  /*2f30*/  BSYNC B1 ;  /* 0x0000000000017941 */ /* 0x000fea0003800000 */
.L_x_66:
        /* <DEDUP_REMOVED lines=9> */
.L_x_69:
[----:B------:R-:W-:Y:S05]  /*2fd0*/  BSYNC B1 ;  /* 0x0000000000017941 */ /* 0x000fea0003800000 */
.L_x_68:
        /* <DEDUP_REMOVED lines=10> */
.L_x_71:
[----:B------:R-:W-:Y:S05]  /*3080*/  BSYNC B1 ;  /* 0x0000000000017941 */ /* 0x000fea0003800000 */
.L_x_70:
        /* <DEDUP_REMOVED lines=10> */
.L_x_73:
[----:B------:R-:W-:Y:S05]  /*3130*/  BSYNC B1 ;  /* 0x0000000000017941 */ /* 0x000fea0003800000 */
.L_x_72:
        /* <DEDUP_REMOVED lines=9> */
.L_x_75:
[----:B------:R-:W-:Y:S05]  /*31d0*/  BSYNC B1 ;  /* 0x0000000000017941 */ /* 0x000fea0003800000 */
.L_x_74:
        /* <DEDUP_REMOVED lines=9> */
.L_x_77:
[----:B------:R-:W-:Y:S05]  /*3270*/  BSYNC B1 ;  /* 0x0000000000017941 */ /* 0x000fea0003800000 */
.L_x_76:
        /* <DEDUP_REMOVED lines=10> */
.L_x_79:
[----:B------:R-:W-:Y:S05]  /*3320*/  BSYNC B1 ;  /* 0x0000000000017941 */ /* 0x000fea0003800000 */
.L_x_78:
        /* <DEDUP_REMOVED lines=10> */
.L_x_81:
[----:B------:R-:W-:Y:S05]  /*33d0*/  BSYNC B1 ;  /* 0x0000000000017941 */ /* 0x000fea0003800000 */
.L_x_80:
        /* <DEDUP_REMOVED lines=9> */
.L_x_83:
[----:B------:R-:W-:Y:S05]  /*3470*/  BSYNC B1 ;  /* 0x0000000000017941 */ /* 0x000fea0003800000 */
.L_x_82:
        /* <DEDUP_REMOVED lines=9> */
.L_x_85:
[----:B------:R-:W-:Y:S05]  /*3510*/  BSYNC B1 ;  /* 0x0000000000017941 */ /* 0x000fea0003800000 */
.L_x_84:
        /* <DEDUP_REMOVED lines=10> */
.L_x_87:
[----:B------:R-:W-:Y:S05]  /*35c0*/  BSYNC B1 ;  /* 0x0000000000017941 */ /* 0x000fea0003800000 */
.L_x_86:
        /* <DEDUP_REMOVED lines=10> */
.L_x_89:
[----:B------:R-:W-:Y:S05]  /*3670*/  BSYNC B1 ;  /* 0x0000000000017941 */ /* 0x000fea0003800000 */
.L_x_88:
        /* <DEDUP_REMOVED lines=9> */
.L_x_91:
[----:B------:R-:W-:Y:S05]  /*3710*/  BSYNC B1 ;  /* 0x0000000000017941 */ /* 0x000fea0003800000 */
.L_x_90:
        /* <DEDUP_REMOVED lines=9> */
.L_x_93:
[----:B------:R-:W-:Y:S05]  /*37b0*/  BSYNC B1 ;  /* 0x0000000000017941 */ /* 0x000fea0003800000 */
.L_x_92:
        /* <DEDUP_REMOVED lines=10> */
.L_x_95:
[----:B------:R-:W-:Y:S05]  /*3860*/  BSYNC B1 ;  /* 0x0000000000017941 */ /* 0x000fea0003800000 */
.L_x_94:
        /* <DEDUP_REMOVED lines=10> */
.L_x_97:
[----:B------:R-:W-:Y:S05]  /*3910*/  BSYNC B1 ;  /* 0x0000000000017941 */ /* 0x000fea0003800000 */
.L_x_96:
        /* <DEDUP_REMOVED lines=9> */
.L_x_99:
[----:B------:R-:W-:Y:S05]  /*39b0*/  BSYNC B1 ;  /* 0x0000000000017941 */ /* 0x000fea0003800000 */
.L_x_98:
        /* <DEDUP_REMOVED lines=9> */
.L_x_101:
[----:B------:R-:W-:Y:S05]  /*3a50*/  BSYNC B1 ;  /* 0x0000000000017941 */ /* 0x000fea0003800000 */
.L_x_100:
        /* <DEDUP_REMOVED lines=10> */
.L_x_103:
[----:B------:R-:W-:Y:S05]  /*3b00*/  BSYNC B1 ;  /* 0x0000000000017941 */ /* 0x000fea0003800000 */
.L_x_102:
        /* <DEDUP_REMOVED lines=10> */
.L_x_105:
[----:B------:R-:W-:Y:S05]  /*3bb0*/  BSYNC B1 ;  /* 0x0000000000017941 */ /* 0x000fea0003800000 */
.L_x_104:
        /* <DEDUP_REMOVED lines=9> */
.L_x_107:
[----:B------:R-:W-:Y:S05]  /*3c50*/  BSYNC B1 ;  /* 0x0000000000017941 */ /* 0x000fea0003800000 */
.L_x_106:
        /* <DEDUP_REMOVED lines=9> */
.L_x_109:
[----:B------:R-:W-:Y:S05]  /*3cf0*/  BSYNC B1 ;  /* 0x0000000000017941 */ /* 0x000fea0003800000 */
.L_x_108:
        /* <DEDUP_REMOVED lines=10> */
.L_x_111:
[----:B------:R-:W-:Y:S05]  /*3da0*/  BSYNC B1 ;  /* 0x0000000000017941 */ /* 0x000fea0003800000 */
.L_x_110:
        /* <DEDUP_REMOVED lines=10> */
.L_x_113:
[----:B------:R-:W-:Y:S05]  /*3e50*/  BSYNC B1 ;  /* 0x0000000000017941 */ /* 0x000fea0003800000 */
.L_x_112:
        /* <DEDUP_REMOVED lines=9> */
.L_x_115:
[----:B------:R-:W-:Y:S05]  /*3ef0*/  BSYNC B1 ;  /* 0x0000000000017941 */ /* 0x000fea0003800000 */
.L_x_114:
        /* <DEDUP_REMOVED lines=9> */
.L_x_117:
[----:B------:R-:W-:Y:S05]  /*3f90*/  BSYNC B1 ;  /* 0x0000000000017941 */ /* 0x000fea0003800000 */
.L_x_116:
        /* <DEDUP_REMOVED lines=10> */
.L_x_119:
[----:B------:R-:W-:Y:S05]  /*4040*/  BSYNC B1 ;  /* 0x0000000000017941 */ /* 0x000fea0003800000 */
.L_x_118:
        /* <DEDUP_REMOVED lines=10> */
.L_x_121:
[----:B------:R-:W-:Y:S05]  /*40f0*/  BSYNC B1 ;  /* 0x0000000000017941 */ /* 0x000fea0003800000 */
.L_x_120:
        /* <DEDUP_REMOVED lines=9> */
.L_x_123:
[----:B------:R-:W-:Y:S05]  /*4190*/  BSYNC B1 ;  /* 0x0000000000017941 */ /* 0x000fea0003800000 */
.L_x_122:
        /* <DEDUP_REMOVED lines=9> */
.L_x_125:
[----:B------:R-:W-:Y:S05]  /*4230*/  BSYNC B1 ;  /* 0x0000000000017941 */ /* 0x000fea0003800000 */
.L_x_124:
        /* <DEDUP_REMOVED lines=10> */
.L_x_127:
[----:B------:R-:W-:Y:S05]  /*42e0*/  BSYNC B1 ;  /* 0x0000000000017941 */ /* 0x000fea0003800000 */
.L_x_126:
        /* <DEDUP_REMOVED lines=10> */
.L_x_129:
[----:B------:R-:W-:Y:S05]  /*4390*/  BSYNC B1 ;  /* 0x0000000000017941 */ /* 0x000fea0003800000 */
.L_x_128:
        /* <DEDUP_REMOVED lines=9> */
.L_x_131:
[----:B------:R-:W-:Y:S05]  /*4430*/  BSYNC B1 ;  /* 0x0000000000017941 */ /* 0x000fea0003800000 */
.L_x_130:
        /* <DEDUP_REMOVED lines=9> */
.L_x_133:
[----:B------:R-:W-:Y:S05]  /*44d0*/  BSYNC B1 ;  /* 0x0000000000017941 */ /* 0x000fea0003800000 */
.L_x_132:
        /* <DEDUP_REMOVED lines=10> */
.L_x_135:
[----:B------:R-:W-:Y:S05]  /*4580*/  BSYNC B1 ;  /* 0x0000000000017941 */ /* 0x000fea0003800000 */
.L_x_134:
        /* <DEDUP_REMOVED lines=10> */
.L_x_137:
[----:B------:R-:W-:Y:S05]  /*4630*/  BSYNC B1 ;  /* 0x0000000000017941 */ /* 0x000fea0003800000 */
.L_x_136:
        /* <DEDUP_REMOVED lines=9> */
.L_x_139:
[----:B------:R-:W-:Y:S05]  /*46d0*/  BSYNC B1 ;  /* 0x0000000000017941 */ /* 0x000fea0003800000 */
.L_x_138:
        /* <DEDUP_REMOVED lines=9> */
.L_x_141:
[----:B------:R-:W-:Y:S05]  /*4770*/  BSYNC B1 ;  /* 0x0000000000017941 */ /* 0x000fea0003800000 */
.L_x_140:
        /* <DEDUP_REMOVED lines=10> */
.L_x_143:
[----:B------:R-:W-:Y:S05]  /*4820*/  BSYNC B1 ;  /* 0x0000000000017941 */ /* 0x000fea0003800000 */
.L_x_142:
        /* <DEDUP_REMOVED lines=10> */
.L_x_145:
[----:B------:R-:W-:Y:S05]  /*48d0*/  BSYNC B1 ;  /* 0x0000000000017941 */ /* 0x000fea0003800000 */
.L_x_144:
        /* <DEDUP_REMOVED lines=9> */
.L_x_147:
[----:B------:R-:W-:Y:S05]  /*4970*/  BSYNC B1 ;  /* 0x0000000000017941 */ /* 0x000fea0003800000 */
.L_x_146:
        /* <DEDUP_REMOVED lines=9> */
.L_x_149:
[----:B------:R-:W-:Y:S05]  /*4a10*/  BSYNC B1 ;  /* 0x0000000000017941 */ /* 0x000fea0003800000 */
.L_x_148:
        /* <DEDUP_REMOVED lines=10> */
.L_x_151:
[----:B------:R-:W-:Y:S05]  /*4ac0*/  BSYNC B1 ;  /* 0x0000000000017941 */ /* 0x000fea0003800000 */
.L_x_150:
        /* <DEDUP_REMOVED lines=10> */
.L_x_153:
[----:B------:R-:W-:Y:S05]  /*4b70*/  BSYNC B1 ;  /* 0x0000000000017941 */ /* 0x000fea0003800000 */
.L_x_152:
        /* <DEDUP_REMOVED lines=9> */
.L_x_155:
[----:B------:R-:W-:Y:S05]  /*4c10*/  BSYNC B1 ;  /* 0x0000000000017941 */ /* 0x000fea0003800000 */
.L_x_154:
        /* <DEDUP_REMOVED lines=9> */
.L_x_157:
[----:B------:R-:W-:Y:S05]  /*4cb0*/  BSYNC B1 ;  /* 0x0000000000017941 */ /* 0x000fea0003800000 */
.L_x_156:
        /* <DEDUP_REMOVED lines=10> */
.L_x_159:
[----:B------:R-:W-:Y:S05]  /*4d60*/  BSYNC B1 ;  /* 0x0000000000017941 */ /* 0x000fea0003800000 */
.L_x_158:
        /* <DEDUP_REMOVED lines=10> */
.L_x_161:
[----:B------:R-:W-:Y:S05]  /*4e10*/  BSYNC B1 ;  /* 0x0000000000017941 */ /* 0x000fea0003800000 */
.L_x_160:
        /* <DEDUP_REMOVED lines=9> */
.L_x_163:
[----:B------:R-:W-:Y:S05]  /*4eb0*/  BSYNC B1 ;  /* 0x0000000000017941 */ /* 0x000fea0003800000 */
.L_x_162:
        /* <DEDUP_REMOVED lines=9> */
.L_x_165:
[----:B------:R-:W-:Y:S05]  /*4f50*/  BSYNC B1 ;  /* 0x0000000000017941 */ /* 0x000fea0003800000 */
.L_x_164:
        /* <DEDUP_REMOVED lines=10> */
.L_x_167:
[----:B------:R-:W-:Y:S05]  /*5000*/  BSYNC B1 ;  /* 0x0000000000017941 */ /* 0x000fea0003800000 */
.L_x_166:
        /* <DEDUP_REMOVED lines=10> */
.L_x_169:
[----:B------:R-:W-:Y:S05]  /*50b0*/  BSYNC B1 ;  /* 0x0000000000017941 */ /* 0x000fea0003800000 */
.L_x_168:
        /* <DEDUP_REMOVED lines=9> */
.L_x_171:
[----:B------:R-:W-:Y:S05]  /*5150*/  BSYNC B1 ;  /* 0x0000000000017941 */ /* 0x000fea0003800000 */
.L_x_170:
        /* <DEDUP_REMOVED lines=9> */
.L_x_173:
[----:B------:R-:W-:Y:S05]  /*51f0*/  BSYNC B1 ;  /* 0x0000000000017941 */ /* 0x000fea0003800000 */
.L_x_172:
        /* <DEDUP_REMOVED lines=10> */
.L_x_175:
[----:B------:R-:W-:Y:S05]  /*52a0*/  BSYNC B1 ;  /* 0x0000000000017941 */ /* 0x000fea0003800000 */
.L_x_174:
        /* <DEDUP_REMOVED lines=10> */
.L_x_177:
[----:B------:R-:W-:Y:S05]  /*5350*/  BSYNC B1 ;  /* 0x0000000000017941 */ /* 0x000fea0003800000 */
.L_x_176:
        /* <DEDUP_REMOVED lines=9> */
.L_x_179:
[----:B------:R-:W-:Y:S05]  /*53f0*/  BSYNC B1 ;  /* 0x0000000000017941 */ /* 0x000fea0003800000 */
.L_x_178:
        /* <DEDUP_REMOVED lines=9> */
.L_x_181:
[----:B------:R-:W-:Y:S05]  /*5490*/  BSYNC B1 ;  /* 0x0000000000017941 */ /* 0x000fea0003800000 */
.L_x_180:
        /* <DEDUP_REMOVED lines=10> */
.L_x_183:
[----:B------:R-:W-:Y:S05]  /*5540*/  BSYNC B1 ;  /* 0x0000000000017941 */ /* 0x000fea0003800000 */
.L_x_182:
        /* <DEDUP_REMOVED lines=10> */
.L_x_185:
[----:B------:R-:W-:Y:S05]  /*55f0*/  BSYNC B1 ;  /* 0x0000000000017941 */ /* 0x000fea0003800000 */
.L_x_184:
        /* <DEDUP_REMOVED lines=9> */
.L_x_187:
[----:B------:R-:W-:Y:S05]  /*5690*/  BSYNC B1 ;  /* 0x0000000000017941 */ /* 0x000fea0003800000 */
.L_x_186:
        /* <DEDUP_REMOVED lines=9> */
.L_x_189:
[----:B------:R-:W-:Y:S05]  /*5730*/  BSYNC B1 ;  /* 0x0000000000017941 */ /* 0x000fea0003800000 */
.L_x_188:
        /* <DEDUP_REMOVED lines=10> */
.L_x_191:
[----:B------:R-:W-:Y:S05]  /*57e0*/  BSYNC B1 ;  /* 0x0000000000017941 */ /* 0x000fea0003800000 */
.L_x_190:
        /* <DEDUP_REMOVED lines=10> */
.L_x_193:
[----:B------:R-:W-:Y:S05]  /*5890*/  BSYNC B1 ;  /* 0x0000000000017941 */ /* 0x000fea0003800000 */
.L_x_192:
        /* <DEDUP_REMOVED lines=9> */
.L_x_195:
[----:B------:R-:W-:Y:S05]  /*5930*/  BSYNC B1 ;  /* 0x0000000000017941 */ /* 0x000fea0003800000 */
.L_x_194:
        /* <DEDUP_REMOVED lines=9> */
.L_x_197:
[----:B------:R-:W-:Y:S05]  /*59d0*/  BSYNC B1 ;  /* 0x0000000000017941 */ /* 0x000fea0003800000 */
.L_x_196:
        /* <DEDUP_REMOVED lines=10> */
.L_x_199:
[----:B------:R-:W-:Y:S05]  /*5a80*/  BSYNC B1 ;  /* 0x0000000000017941 */ /* 0x000fea0003800000 */
.L_x_198:
        /* <DEDUP_REMOVED lines=10> */
.L_x_201:
[----:B------:R-:W-:Y:S05]  /*5b30*/  BSYNC B1 ;  /* 0x0000000000017941 */ /* 0x000fea0003800000 */
.L_x_200:
        /* <DEDUP_REMOVED lines=9> */
.L_x_203:
[----:B------:R-:W-:Y:S05]  /*5bd0*/  BSYNC B1 ;  /* 0x0000000000017941 */ /* 0x000fea0003800000 */
.L_x_202:
        /* <DEDUP_REMOVED lines=9> */
.L_x_205:
[----:B------:R-:W-:Y:S05]  /*5c70*/  BSYNC B1 ;  /* 0x0000000000017941 */ /* 0x000fea0003800000 */
.L_x_204:
        /* <DEDUP_REMOVED lines=10> */
.L_x_207:
[----:B------:R-:W-:Y:S05]  /*5d20*/  BSYNC B1 ;  /* 0x0000000000017941 */ /* 0x000fea0003800000 */
.L_x_206:
        /* <DEDUP_REMOVED lines=10> */
.L_x_209:
[----:B------:R-:W-:Y:S05]  /*5dd0*/  BSYNC B1 ;  /* 0x0000000000017941 */ /* 0x000fea0003800000 */
.L_x_208:
        /* <DEDUP_REMOVED lines=9> */
.L_x_211:
[----:B------:R-:W-:Y:S05]  /*5e70*/  BSYNC B1 ;  /* 0x0000000000017941 */ /* 0x000fea0003800000 */
.L_x_210:
        /* <DEDUP_REMOVED lines=9> */
.L_x_213:
[----:B------:R-:W-:Y:S05]  /*5f10*/  BSYNC B1 ;  /* 0x0000000000017941 */ /* 0x000fea0003800000 */
.L_x_212:
        /* <DEDUP_REMOVED lines=10> */
.L_x_215:
[----:B------:R-:W-:Y:S05]  /*5fc0*/  BSYNC B1 ;  /* 0x0000000000017941 */ /* 0x000fea0003800000 */
.L_x_214:
        /* <DEDUP_REMOVED lines=10> */
.L_x_217:
[----:B------:R-:W-:Y:S05]  /*6070*/  BSYNC B1 ;  /* 0x0000000000017941 */ /* 0x000fea0003800000 */
.L_x_216:
        /* <DEDUP_REMOVED lines=9> */
.L_x_219:
[----:B------:R-:W-:Y:S05]  /*6110*/  BSYNC B1 ;  /* 0x0000000000017941 */ /* 0x000fea0003800000 */
.L_x_218:
        /* <DEDUP_REMOVED lines=9> */
.L_x_221:
[----:B------:R-:W-:Y:S05]  /*61b0*/  BSYNC B1 ;  /* 0x0000000000017941 */ /* 0x000fea0003800000 */
.L_x_220:
        /* <DEDUP_REMOVED lines=10> */
.L_x_223:
[----:B------:R-:W-:Y:S05]  /*6260*/  BSYNC B1 ;  /* 0x0000000000017941 */ /* 0x000fea0003800000 */
.L_x_222:
        /* <DEDUP_REMOVED lines=10> */
.L_x_225:
[----:B------:R-:W-:Y:S05]  /*6310*/  BSYNC B1 ;  /* 0x0000000000017941 */ /* 0x000fea0003800000 */
.L_x_224:
        /* <DEDUP_REMOVED lines=9> */
.L_x_227:
[----:B------:R-:W-:Y:S05]  /*63b0*/  BSYNC B1 ;  /* 0x0000000000017941 */ /* 0x000fea0003800000 */
.L_x_226:
        /* <DEDUP_REMOVED lines=9> */
.L_x_229:
[----:B------:R-:W-:Y:S05]  /*6450*/  BSYNC B1 ;  /* 0x0000000000017941 */ /* 0x000fea0003800000 */
.L_x_228:
        /* <DEDUP_REMOVED lines=10> */
.L_x_231:
[----:B------:R-:W-:Y:S05]  /*6500*/  BSYNC B1 ;  /* 0x0000000000017941 */ /* 0x000fea0003800000 */
.L_x_230:
        /* <DEDUP_REMOVED lines=10> */
.L_x_233:
[----:B------:R-:W-:Y:S05]  /*65b0*/  BSYNC B1 ;  /* 0x0000000000017941 */ /* 0x000fea0003800000 */
.L_x_232:
        /* <DEDUP_REMOVED lines=9> */
.L_x_235:
[----:B------:R-:W-:Y:S05]  /*6650*/  BSYNC B1 ;  /* 0x0000000000017941 */ /* 0x000fea0003800000 */
.L_x_234:
        /* <DEDUP_REMOVED lines=9> */
.L_x_237:
[----:B------:R-:W-:Y:S05]  /*66f0*/  BSYNC B1 ;  /* 0x0000000000017941 */ /* 0x000fea0003800000 */
.L_x_236:
        /* <DEDUP_REMOVED lines=10> */
.L_x_239:
[----:B------:R-:W-:Y:S05]  /*67a0*/  BSYNC B1 ;  /* 0x0000000000017941 */ /* 0x000fea0003800000 */
.L_x_238:
        /* <DEDUP_REMOVED lines=10> */
.L_x_241:
[----:B------:R-:W-:Y:S05]  /*6850*/  BSYNC B1 ;  /* 0x0000000000017941 */ /* 0x000fea0003800000 */
.L_x_240:
        /* <DEDUP_REMOVED lines=9> */
.L_x_243:
[----:B------:R-:W-:Y:S05]  /*68f0*/  BSYNC B1 ;  /* 0x0000000000017941 */ /* 0x000fea0003800000 */
.L_x_242:
        /* <DEDUP_REMOVED lines=9> */
.L_x_245:
[----:B------:R-:W-:Y:S05]  /*6990*/  BSYNC B1 ;  /* 0x0000000000017941 */ /* 0x000fea0003800000 */
.L_x_244:
        /* <DEDUP_REMOVED lines=10> */
.L_x_247:
[----:B------:R-:W-:Y:S05]  /*6a40*/  BSYNC B1 ;  /* 0x0000000000017941 */ /* 0x000fea0003800000 */
.L_x_246:
        /* <DEDUP_REMOVED lines=10> */
.L_x_249:
[----:B------:R-:W-:Y:S05]  /*6af0*/  BSYNC B1 ;  /* 0x0000000000017941 */ /* 0x000fea0003800000 */
.L_x_248:
        /* <DEDUP_REMOVED lines=9> */
.L_x_251:
[----:B------:R-:W-:Y:S05]  /*6b90*/  BSYNC B1 ;  /* 0x0000000000017941 */ /* 0x000fea0003800000 */
.L_x_250:
        /* <DEDUP_REMOVED lines=9> */
.L_x_253:
[----:B------:R-:W-:Y:S05]  /*6c30*/  BSYNC B1 ;  /* 0x0000000000017941 */ /* 0x000fea0003800000 */
.L_x_252:
        /* <DEDUP_REMOVED lines=10> */
.L_x_255:
[----:B------:R-:W-:Y:S05]  /*6ce0*/  BSYNC B1 ;  /* 0x0000000000017941 */ /* 0x000fea0003800000 */
.L_x_254:
        /* <DEDUP_REMOVED lines=10> */
.L_x_257:
[----:B------:R-:W-:Y:S05]  /*6d90*/  BSYNC B1 ;  /* 0x0000000000017941 */ /* 0x000fea0003800000 */
.L_x_256:
        /* <DEDUP_REMOVED lines=9> */
.L_x_259:
[----:B------:R-:W-:Y:S05]  /*6e30*/  BSYNC B1 ;  /* 0x0000000000017941 */ /* 0x000fea0003800000 */
.L_x_258:
        /* <DEDUP_REMOVED lines=9> */
.L_x_261:
[----:B------:R-:W-:Y:S05]  /*6ed0*/  BSYNC B1 ;  /* 0x0000000000017941 */ /* 0x000fea0003800000 */
.L_x_260:
        /* <DEDUP_REMOVED lines=10> */
.L_x_263:
[----:B------:R-:W-:Y:S05]  /*6f80*/  BSYNC B1 ;  /* 0x0000000000017941 */ /* 0x000fea0003800000 */
.L_x_262:
        /* <DEDUP_REMOVED lines=10> */
.L_x_265:
[----:B------:R-:W-:Y:S05]  /*7030*/  BSYNC B1 ;  /* 0x0000000000017941 */ /* 0x000fea0003800000 */
.L_x_264:
        /* <DEDUP_REMOVED lines=9> */
.L_x_267:
[----:B------:R-:W-:Y:S05]  /*70d0*/  BSYNC B1 ;  /* 0x0000000000017941 */ /* 0x000fea0003800000 */
.L_x_266:
        /* <DEDUP_REMOVED lines=9> */
.L_x_269:
[----:B------:R-:W-:Y:S05]  /*7170*/  BSYNC B1 ;  /* 0x0000000000017941 */ /* 0x000fea0003800000 */
.L_x_268:
        /* <DEDUP_REMOVED lines=10> */
.L_x_271:
[----:B------:R-:W-:Y:S05]  /*7220*/  BSYNC B1 ;  /* 0x0000000000017941 */ /* 0x000fea0003800000 */
.L_x_270:
        /* <DEDUP_REMOVED lines=10> */
.L_x_273:
[----:B------:R-:W-:Y:S05]  /*72d0*/  BSYNC B1 ;  /* 0x0000000000017941 */ /* 0x000fea0003800000 */
.L_x_272:
        /* <DEDUP_REMOVED lines=9> */
.L_x_275:
[----:B------:R-:W-:Y:S05]  /*7370*/  BSYNC B1 ;  /* 0x0000000000017941 */ /* 0x000fea0003800000 */
.L_x_274:
        /* <DEDUP_REMOVED lines=9> */
.L_x_277:
[----:B------:R-:W-:Y:S05]  /*7410*/  BSYNC B1 ;  /* 0x0000000000017941 */ /* 0x000fea0003800000 */
.L_x_276:
        /* <DEDUP_REMOVED lines=10> */
.L_x_279:
[----:B------:R-:W-:Y:S05]  /*74c0*/  BSYNC B1 ;  /* 0x0000000000017941 */ /* 0x000fea0003800000 */
.L_x_278:
        /* <DEDUP_REMOVED lines=10> */
.L_x_281:
[----:B------:R-:W-:Y:S05]  /*7570*/  BSYNC B1 ;  /* 0x0000000000017941 */ /* 0x000fea0003800000 */
.L_x_280:
[----:B01--45:R-:W-:Y:S01]  /*7580*/  IMAD.U32 R6, R152, 0x10000, RZ ;  /* 0x0001000098067824 */ /* 0x033fe200078e00ff */
        /* <DEDUP_REMOVED lines=8> */
.L_x_283:
[----:B------:R-:W-:Y:S05]  /*7610*/  BSYNC B1 ;  /* 0x0000000000017941 */ /* 0x000fea0003800000 */
.L_x_282:
[----:B0-2--5:R-:W-:Y:S01]  /*7620*/  IMAD.U32 R4, R152, 0x10000, RZ ;  /* 0x0001000098047824 */ /* 0x025fe200078e00ff */
[----:B------:R-:W-:Y:S01]  /*7630*/  ISETP.GT.AND P1, PT, R0, 0x8, P1 ;  /* 0x000000080000780c */ /* 0x000fe20000f24270 */
[----:B------:R-:W-:Y:S01]  /*7640*/  @P0 IMAD.MOV.U32 R5, RZ, RZ, R11 ;  /* 0x000000ffff050224 */ /* 0x000fe200078e000b */
[----:B------:R-:W-:Y:S01]  /*7650*/  BSSY B1, `(.L_x_284) ;  /* 0x0000008000017945 */ /* 0x000fe20003800000 */
[----:B------:R-:W-:Y:S01]  /*7660*/  FMUL R3, R4, R155 ;  /* 0x0000009b04037220 */ /* 0x000fe20000400000 */
[----:B------:R-:W-:-:S03]  /*7670*/  @P0 IMAD.MOV.U32 R4, RZ, RZ, R10 ;  /* 0x000000ffff040224 */ /* 0x000fc600078e000a */
[----:B------:R-:W-:-:S05]  /*7680*/  FFMA R3, R150, R154, R3 ;  /* 0x0000009a96037223 */ /* 0x000fca0000000003 */
[----:B------:R-:W-:-:S05]  /*7690*/  F2FP.BF16.F32.PACK_AB R3, RZ, R3 ;  /* 0x00000003ff03723e */ /* 0x000fca00000010ff */
[----:B------:R0:W-:Y:S01]  /*76a0*/  @P0 STG.E.U16 desc[UR36][R4.64+0x1f0], R3 ;  /* 0x0001f00304000986 */ /* 0x0001e2000c101524 */
[----:B------:R-:W-:Y:S05]  /*76b0*/  @!P1 BRA `(.L_x_285) ;  /* 0x0000000000049947 */ /* 0x000fea0003800000 */
[----:B------:R2:W5:Y:S02]  /*76c0*/  LDG.E.LTC128B.U16 R152, desc[UR36][R8.64+0x1f2] ;  /* 0x0001f22408987981 */ /* 0x000564000c1e1520 */
.L_x_285:
[----:B------:R-:W-:Y:S05]  /*76d0*/  BSYNC B1 ;  /* 0x0000000000017941 */ /* 0x000fea0003800000 */
.L_x_284:
[----:B------:R-:W-:Y:S05]  /*76e0*/  @!P1 BRA `(.L_x_286) ;  /* 0x0000002400309947 */ /* 0x000fea0003800000 */
[----:B-----5:R-:W-:-:S04]  /*76f0*/  IMAD.U32 R152, R152, 0x10000, RZ ;  /* 0x0001000098987824 */ /* 0x020fc800078e00ff */
[----:B------:R-:W-:-:S04]  /*7700*/  FMUL R152, R152, R155 ;  /* 0x0000009b98987220 */ /* 0x000fc80000400000 */
[----:B------:R-:W-:-:S05]  /*7710*/  FFMA R152, R151, R154, R152 ;  /* 0x0000009a97987223 */ /* 0x000fca0000000098 */
[----:B------:R-:W-:-:S05]  /*7720*/  F2FP.BF16.F32.PACK_AB R152, RZ, R152 ;  /* 0x00000098ff98723e */ /* 0x000fca00000010ff */
[----:B------:R4:W-:Y:S01]  /*7730*/  STG.E.U16 desc[UR36][R10.64+0x1f2], R152 ;  /* 0x0001f2980a007986 */ /* 0x0009e2000c101524 */
[----:B------:R-:W-:Y:S05]  /*7740*/  BRA `(.L_x_286) ;  /* 0x0000002400187947 */ /* 0x000fea0003800000 */
.L_x_33:
[----:B------:R-:W-:Y:S01]  /*7750*/  ISETP.GT.AND P2, PT, R3, 0x1, PT ;  /* 0x000000010300780c */ /* 0x000fe20003f44270 */
[----:B------:R-:W-:Y:S01]  /*7760*/  ULDC.64 UR4, c[0x0][0x5c0] ;  /* 0x0001700000047ab9 */ /* 0x000fe20000000a00 */
[-C--:B------:R-:W-:Y:S01]  /*7770*/  FMUL R24, R24, R154.reuse ;  /* 0x0000009a18187220 */ /* 0x080fe20000400000 */
[-C--:B------:R-:W-:Y:S01]  /*7780*/  FMUL R25, R25, R154.reuse ;  /* 0x0000009a19197220 */ /* 0x080fe20000400000 */
[----:B------:R-:W-:Y:S01]  /*7790*/  ISETP.GT.AND P1, PT, R0, RZ, P2 ;  /* 0x000000ff0000720c */ /* 0x000fe20001724270 */
[-C--:B------:R-:W-:Y:S01]  /*77a0*/  FMUL R26, R26, R154.reuse ;  /* 0x0000009a1a1a7220 */ /* 0x080fe20000400000 */
[----:B------:R-:W-:Y:S01]  /*77b0*/  LEA R4, P4, R160, UR4, 0x1 ;  /* 0x00000004a0047c11 */ /* 0x000fe2000f8808ff */
[----:B------:R-:W-:Y:S01]  /*77c0*/  FMUL R27, R27, R154 ;  /* 0x0000009a1b1b7220 */ /* 0x000fe20000400000 */
[----:B------:R-:W-:Y:S01]  /*77d0*/  F2FP.BF16.F32.PACK_AB R24, RZ, R24 ;  /* 0x00000018ff18723e */ /* 0x000fe200000010ff */
[-C--:B------:R-:W-:Y:S01]  /*77e0*/  FMUL R28, R28, R154.reuse ;  /* 0x0000009a1c1c7220 */ /* 0x080fe20000400000 */
[----:B------:R-:W-:Y:S01]  /*77f0*/  LEA.HI.X R5, R160, UR5, R171, 0x1, P4 ;  /* 0x00000005a0057c11 */ /* 0x000fe2000a0f0cab */
[-C--:B------:R-:W-:Y:S01]  /*7800*/  FMUL R29, R29, R154.reuse ;  /* 0x0000009a1d1d7220 */ /* 0x080fe20000400000 */
[----:B------:R-:W-:Y:S01]  /*7810*/  F2FP.BF16.F32.PACK_AB R25, RZ, R25 ;  /* 0x00000019ff19723e */ /* 0x000fe200000010ff */
[-C--:B------:R-:W-:Y:S01]  /*7820*/  FMUL R30, R30, R154.reuse ;  /* 0x0000009a1e1e7220 */ /* 0x080fe20000400000 */
[----:B------:R-:W-:Y:S01]  /*7830*/  ISETP.GT.AND P2, PT, R0, 0x8, P2 ;  /* 0x000000080000780c */ /* 0x000fe20001744270 */
[----:B------:R-:W-:Y:S01]  /*7840*/  @P3 STG.E.U16 desc[UR36][R4.64], R24 ;  /* 0x0000001804003986 */ /* 0x000fe2000c101524 */
[C---:B------:R-:W-:Y:S01]  /*7850*/  SHF.L.U64.HI R11, R10.reuse, 0x4, R11 ;  /* 0x000000040a0b7819 */ /* 0x040fe2000001020b */
[----:B------:R-:W-:Y:S01]  /*7860*/  FMUL R31, R31, R154 ;  /* 0x0000009a1f1f7220 */ /* 0x000fe20000400000 */
[----:B------:R-:W-:Y:S01]  /*7870*/  LEA R6, P3, R10, R4, 0x4 ;  /* 0x000000040a067211 */ /* 0x000fe200078620ff */
[----:B------:R-:W-:Y:S01]  /*7880*/  @P1 STG.E.U16 desc[UR36][R4.64+0x2], R25 ;  /* 0x0000021904001986 */ /* 0x000fe2000c101524 */
[----:B------:R-:W-:Y:S01]  /*7890*/  ISETP.GT.AND P1, PT, R0, 0x8, P0 ;  /* 0x000000080000780c */ /* 0x000fe20000724270 */
[----:B------:R-:W-:Y:S01]  /*78a0*/  FMUL R32, R32, R154 ;  /* 0x0000009a20207220 */ /* 0x000fe20000400000 */
[----:B------:R-:W-:Y:S01]  /*78b0*/  F2FP.BF16.F32.PACK_AB R26, RZ, R26 ;  /* 0x0000001aff1a723e */ /* 0x000fe200000010ff */
[----:B------:R-:W-:Y:S01]  /*78c0*/  IMAD.X R7, R11, 0x1, R5, P3 ;  /* 0x000000010b077824 */ /* 0x000fe200018e0605 */
[----:B------:R-:W-:Y:S01]  /*78d0*/  F2FP.BF16.F32.PACK_AB R27, RZ, R27 ;  /* 0x0000001bff1b723e */ /* 0x000fe200000010ff */
[-C--:B------:R-:W-:Y:S01]  /*78e0*/  FMUL R33, R33, R154.reuse ;  /* 0x0000009a21217220 */ /* 0x080fe20000400000 */
[----:B------:R-:W-:Y:S01]  /*78f0*/  ISETP.GT.AND P0, PT, R3, 0x8, PT ;  /* 0x000000080300780c */ /* 0x000fe20003f04270 */
[----:B------:R-:W-:Y:S01]  /*7900*/  FMUL R34, R34, R154 ;  /* 0x0000009a22227220 */ /* 0x000fe20000400000 */
[----:B------:R-:W-:Y:S01]  /*7910*/  F2FP.BF16.F32.PACK_AB R28, RZ, R28 ;  /* 0x0000001cff1c723e */ /* 0x000fe200000010ff */
[-C--:B------:R-:W-:Y:S01]  /*7920*/  FMUL R35, R35, R154.reuse ;  /* 0x0000009a23237220 */ /* 0x080fe20000400000 */
[----:B------:R-:W-:Y:S01]  /*7930*/  ISETP.GT.AND P4, PT, R0, RZ, P0 ;  /* 0x000000ff0000720c */ /* 0x000fe20000784270 */
[-C--:B------:R-:W-:Y:S01]  /*7940*/  FMUL R36, R36, R154.reuse ;  /* 0x0000009a24247220 */ /* 0x080fe20000400000 */
[----:B------:R-:W-:Y:S01]  /*7950*/  F2FP.BF16.F32.PACK_AB R29, RZ, R29 ;  /* 0x0000001dff1d723e */ /* 0x000fe200000010ff */
[----:B------:R-:W-:Y:S01]  /*7960*/  @P1 STG.E.U16 desc[UR36][R6.64], R26 ;  /* 0x0000001a06001986 */ /* 0x000fe2000c101524 */
[----:B------:R-:W-:Y:S01]  /*7970*/  ISETP.GT.AND P1, PT, R0, 0x8, P0 ;  /* 0x000000080000780c */ /* 0x000fe20000724270 */
[----:B------:R-:W-:Y:S01]  /*7980*/  FMUL R37, R37, R154 ;  /* 0x0000009a25257220 */ /* 0x000fe20000400000 */
[----:B------:R-:W-:Y:S01]  /*7990*/  F2FP.BF16.F32.PACK_AB R30, RZ, R30 ;  /* 0x0000001eff1e723e */ /* 0x000fe200000010ff */
[----:B------:R-:W-:Y:S01]  /*79a0*/  @P2 STG.E.U16 desc[UR36][R6.64+0x2], R27 ;  /* 0x0000021b06002986 */ /* 0x000fe2000c101524 */
[----:B------:R-:W-:Y:S01]  /*79b0*/  ISETP.GT.AND P2, PT, R3, 0x9, PT ;  /* 0x000000090300780c */ /* 0x000fe20003f44270 */
[-C--:B------:R-:W-:Y:S01]  /*79c0*/  FMUL R38, R38, R154.reuse ;  /* 0x0000009a26267220 */ /* 0x080fe20000400000 */
[----:B------:R-:W-:Y:S01]  /*79d0*/  F2FP.BF16.F32.PACK_AB R31, RZ, R31 ;  /* 0x0000001fff1f723e */ /* 0x000fe200000010ff */
[-C--:B------:R-:W-:Y:S01]  /*79e0*/  FMUL R39, R39, R154.reuse ;  /* 0x0000009a27277220 */ /* 0x080fe20000400000 */
[C---:B------:R-:W-:Y:S01]  /*79f0*/  ISETP.GT.AND P3, PT, R0.reuse, RZ, P2 ;  /* 0x000000ff0000720c */ /* 0x040fe20001764270 */
[----:B------:R-:W-:Y:S01]  /*7a00*/  @P4 STG.E.U16 desc[UR36][R4.64+0x10], R28 ;  /* 0x0000101c04004986 */ /* 0x000fe2000c101524 */
[----:B------:R-:W-:Y:S01]  /*7a10*/  ISETP.GT.AND P2, PT, R0, 0x8, P2 ;  /* 0x000000080000780c */ /* 0x000fe20001744270 */
        /* <DEDUP_REMOVED lines=8> */
[----:B------:R-:W-:Y:S01]  /*7aa0*/  FMUL R44, R44, R154 ;  /* 0x0000009a2c2c7220 */ /* 0x000fe20000400000 */
[----:B------:R-:W-:Y:S01]  /*7ab0*/  F2FP.BF16.F32.PACK_AB R34, RZ, R34 ;  /* 0x00000022ff22723e */ /* 0x000fe200000010ff */
[----:B------:R-:W-:Y:S01]  /*7ac0*/  @P3 STG.E.U16 desc[UR36][R4.64+0x12], R29 ;  /* 0x0000121d04003986 */ /* 0x000fe2000c101524 */
[----:B------:R-:W-:Y:S01]  /*7ad0*/  ISETP.GT.AND P3, PT, R3, 0x11, PT ;  /* 0x000000110300780c */ /* 0x000fe20003f64270 */
[-C--:B------:R-:W-:Y:S01]  /*7ae0*/  FMUL R45, R45, R154.reuse ;  /* 0x0000009a2d2d7220 */ /* 0x080fe20000400000 */
[----:B------:R-:W-:Y:S01]  /*7af0*/  F2FP.BF16.F32.PACK_AB R35, RZ, R35 ;  /* 0x00000023ff23723e */ /* 0x000fe200000010ff */
[----:B------:R-:W-:Y:S01]  /*7b00*/  @P1 STG.E.U16 desc[UR36][R6.64+0x10], R30 ;  /* 0x0000101e06001986 */ /* 0x000fe2000c101524 */
[----:B------:R-:W-:Y:S01]  /*7b10*/  ISETP.GT.AND P1, PT, R0, 0x8, P0 ;  /* 0x000000080000780c */ /* 0x000fe20000724270 */
[-C--:B------:R-:W-:Y:S01]  /*7b20*/  FMUL R46, R46, R154.reuse ;  /* 0x0000009a2e2e7220 */ /* 0x080fe20000400000 */
[----:B------:R-:W-:Y:S01]  /*7b30*/  ISETP.GT.AND P0, PT, R3, 0x18, PT ;  /* 0x000000180300780c */ /* 0x000fe20003f04270 */
[----:B------:R-:W-:Y:S01]  /*7b40*/  @P2 STG.E.U16 desc[UR36][R6.64+0x12], R31 ;  /* 0x0000121f06002986 */ /* 0x000fe2000c101524 */
[C---:B------:R-:W-:Y:S01]  /*7b50*/  ISETP.GT.AND P2, PT, R0.reuse, RZ, P3 ;  /* 0x000000ff0000720c */ /* 0x040fe20001f44270 */
[-C--:B------:R-:W-:Y:S01]  /*7b60*/  FMUL R47, R47, R154.reuse ;  /* 0x0000009a2f2f7220 */ /* 0x080fe20000400000 */
[C---:B------:R-:W-:Y:S01]  /*7b70*/  ISETP.GT.AND P3, PT, R0.reuse, 0x8, P3 ;  /* 0x000000080000780c */ /* 0x040fe20001f64270 */
[----:B------:R-:W-:Y:S01]  /*7b80*/  @P4 STG.E.U16 desc[UR36][R4.64+0x20], R32 ;  /* 0x0000202004004986 */ /* 0x000fe2000c101524 */
[----:B------:R-:W-:Y:S01]  /*7b90*/  ISETP.GT.AND P4, PT, R0, RZ, P0 ;  /* 0x000000ff0000720c */ /* 0x000fe20000784270 */
[----:B------:R-:W-:Y:S01]  /*7ba0*/  FMUL R48, R48, R154 ;  /* 0x0000009a30307220 */ /* 0x000fe20000400000 */
[----:B------:R-:W-:Y:S01]  /*7bb0*/  F2FP.BF16.F32.PACK_AB R36, RZ, R36 ;  /* 0x00000024ff24723e */ /* 0x000fe200000010ff */
[-C--:B------:R-:W-:Y:S01]  /*7bc0*/  FMUL R49, R49, R154.reuse ;  /* 0x0000009a31317220 */ /* 0x080fe20000400000 */
[----:B------:R-:W-:Y:S01]  /*7bd0*/  F2FP.BF16.F32.PACK_AB R37, RZ, R37 ;  /* 0x00000025ff25723e */ /* 0x000fe200000010ff */
[----:B------:R-:W-:Y:S01]  /*7be0*/  FMUL R50, R50, R154 ;  /* 0x0000009a32327220 */ /* 0x000fe20000400000 */
[----:B------:R-:W-:Y:S01]  /*7bf0*/  F2FP.BF16.F32.PACK_AB R38, RZ, R38 ;  /* 0x00000026ff26723e */ /* 0x000fe200000010ff */
[----:B------:R-:W-:Y:S01]  /*7c00*/  FMUL R51, R51, R154 ;  /* 0x0000009a33337220 */ /* 0x000fe20000400000 */
[----:B------:R-:W-:Y:S01]  /*7c10*/  F2FP.BF16.F32.PACK_AB R39, RZ, R39 ;  /* 0x00000027ff27723e */ /* 0x000fe200000010ff */
[----:B------:R-:W-:Y:S01]  /*7c20*/  @P2 STG.E.U16 desc[UR36][R4.64+0x22], R33 ;  /* 0x0000222104002986 */ /* 0x000fe2000c101524 */
[----:B------:R-:W-:Y:S01]  /*7c30*/  F2FP.BF16.F32.PACK_AB R40, RZ, R40 ;  /* 0x00000028ff28723e */ /* 0x000fe200000010ff */
[-C--:B------:R-:W-:Y:S01]  /*7c40*/  FMUL R52, R52, R154.reuse ;  /* 0x0000009a34347220 */ /* 0x080fe20000400000 */
[----:B------:R-:W-:Y:S01]  /*7c50*/  F2FP.BF16.F32.PACK_AB R41, RZ, R41 ;  /* 0x00000029ff29723e */ /* 0x000fe200000010ff */
[----:B------:R-:W-:Y:S01]  /*7c60*/  @P1 STG.E.U16 desc[UR36][R6.64+0x20], R34 ;  /* 0x0000202206001986 */ /* 0x000fe2000c101524 */
[----:B------:R-:W-:Y:S01]  /*7c70*/  ISETP.GT.AND P1, PT, R0, 0x8, P0 ;  /* 0x000000080000780c */ /* 0x000fe20000724270 */
[-C--:B------:R-:W-:Y:S01]  /*7c80*/  FMUL R53, R53, R154.reuse ;  /* 0x0000009a35357220 */ /* 0x080fe20000400000 */
[C---:B------:R-:W-:Y:S01]  /*7c90*/  ISETP.GT.AND P0, PT, R3.reuse, 0x20, PT ;  /* 0x000000200300780c */ /* 0x040fe20003f04270 */
[----:B------:R-:W-:Y:S01]  /*7ca0*/  @P3 STG.E.U16 desc[UR36][R6.64+0x22], R35 ;  /* 0x0000222306003986 */ /* 0x000fe2000c101524 */
[----:B------:R-:W-:Y:S01]  /*7cb0*/  ISETP.GT.AND P3, PT, R3, 0x19, PT ;  /* 0x000000190300780c */ /* 0x000fe20003f64270 */
[----:B------:R-:W-:Y:S01]  /*7cc0*/  FMUL R54, R54, R154 ;  /* 0x0000009a36367220 */ /* 0x000fe20000400000 */
[----:B------:R-:W-:Y:S01]  /*7cd0*/  F2FP.BF16.F32.PACK_AB R42, RZ, R42 ;  /* 0x0000002aff2a723e */ /* 0x000fe200000010ff */
[----:B------:R-:W-:Y:S01]  /*7ce0*/  @P4 STG.E.U16 desc[UR36][R4.64+0x30], R36 ;  /* 0x0000302404004986 */ /* 0x000fe2000c101524 */
[C---:B------:R-:W-:Y:S01]  /*7cf0*/  ISETP.GT.AND P2, PT, R0.reuse, RZ, P3 ;  /* 0x000000ff0000720c */ /* 0x040fe20001f44270 */
[-C--:B------:R-:W-:Y:S01]  /*7d00*/  FMUL R55, R55, R154.reuse ;  /* 0x0000009a37377220 */ /* 0x080fe20000400000 */
[----:B------:R-:W-:Y:S01]  /*7d10*/  ISETP.GT.AND P3, PT, R0, 0x8, P3 ;  /* 0x000000080000780c */ /* 0x000fe20001f64270 */
[-C--:B------:R-:W-:Y:S01]  /*7d20*/  FMUL R56, R56, R154.reuse ;  /* 0x0000009a38387220 */ /* 0x080fe20000400000 */
[----:B------:R-:W-:Y:S01]  /*7d30*/  ISETP.GT.AND P4, PT, R0, RZ, P0 ;  /* 0x000000ff0000720c */ /* 0x000fe20000784270 */
[-C--:B------:R-:W-:Y:S01]  /*7d40*/  FMUL R57, R57, R154.reuse ;  /* 0x0000009a39397220 */ /* 0x080fe20000400000 */
[----:B------:R-:W-:Y:S01]  /*7d50*/  F2FP.BF16.F32.PACK_AB R43, RZ, R43 ;  /* 0x0000002bff2b723e */ /* 0x000fe200000010ff */
[----:B------:R-:W-:Y:S01]  /*7d60*/  FMUL R58, R58, R154 ;  /* 0x0000009a3a3a7220 */ /* 0x000fe20000400000 */
[----:B------:R-:W-:Y:S01]  /*7d70*/  F2FP.BF16.F32.PACK_AB R44, RZ, R44 ;  /* 0x0000002cff2c723e */ /* 0x000fe200000010ff */
[-C--:B------:R-:W-:Y:S01]  /*7d80*/  FMUL R59, R59, R154.reuse ;  /* 0x0000009a3b3b7220 */ /* 0x080fe20000400000 */
[----:B------:R-:W-:Y:S01]  /*7d90*/  F2FP.BF16.F32.PACK_AB R45, RZ, R45 ;  /* 0x0000002dff2d723e */ /* 0x000fe200000010ff */
[----:B------:R-:W-:Y:S01]  /*7da0*/  FMUL R60, R60, R154 ;  /* 0x0000009a3c3c7220 */ /* 0x000fe20000400000 */
[----:B------:R-:W-:Y:S01]  /*7db0*/  F2FP.BF16.F32.PACK_AB R46, RZ, R46 ;  /* 0x0000002eff2e723e */ /* 0x000fe200000010ff */
[----:B------:R-:W-:Y:S01]  /*7dc0*/  @P2 STG.E.U16 desc[UR36][R4.64+0x32], R37 ;  /* 0x0000322504002986 */ /* 0x000fe2000c101524 */
[----:B------:R-:W-:Y:S01]  /*7dd0*/  F2FP.BF16.F32.PACK_AB R47, RZ, R47 ;  /* 0x0000002fff2f723e */ /* 0x000fe200000010ff */
[----:B------:R-:W-:Y:S01]  /*7de0*/  FMUL R61, R61, R154 ;  /* 0x0000009a3d3d7220 */ /* 0x000fe20000400000 */
[----:B------:R-:W-:Y:S01]  /*7df0*/  F2FP.BF16.F32.PACK_AB R48, RZ, R48 ;  /* 0x00000030ff30723e */ /* 0x000fe200000010ff */
[----:B------:R-:W-:Y:S01]  /*7e00*/  @P1 STG.E.U16 desc[UR36][R6.64+0x30], R38 ;  /* 0x0000302606001986 */ /* 0x000fe2000c101524 */
[----:B------:R-:W-:Y:S01]  /*7e10*/  ISETP.GT.AND P1, PT, R0, 0x8, P0 ;  /* 0x000000080000780c */ /* 0x000fe20000724270 */
[-C--:B------:R-:W-:Y:S01]  /*7e20*/  FMUL R62, R62, R154.reuse ;  /* 0x0000009a3e3e7220 */ /* 0x080fe20000400000 */
[C---:B------:R-:W-:Y:S01]  /*7e30*/  ISETP.GT.AND P0, PT, R3.reuse, 0x28, PT ;  /* 0x000000280300780c */ /* 0x040fe20003f04270 */
[----:B------:R-:W-:Y:S01]  /*7e40*/  @P3 STG.E.U16 desc[UR36][R6.64+0x32], R39 ;  /* 0x0000322706003986 */ /* 0x000fe2000c101524 */
[----:B------:R-:W-:Y:S01]  /*7e50*/  ISETP.GT.AND P3, PT, R3, 0x21, PT ;  /* 0x000000210300780c */ /* 0x000fe20003f64270 */
[-C--:B------:R-:W-:Y:S01]  /*7e60*/  FMUL R63, R63, R154.reuse ;  /* 0x0000009a3f3f7220 */ /* 0x080fe20000400000 */
[----:B------:R-:W-:Y:S01]  /*7e70*/  F2FP.BF16.F32.PACK_AB R49, RZ, R49 ;  /* 0x00000031ff31723e */ /* 0x000fe200000010ff */
[----:B------:R-:W-:Y:S01]  /*7e80*/  @P4 STG.E.U16 desc[UR36][R4.64+0x40], R40 ;  /* 0x0000402804004986 */ /* 0x000fe2000c101524 */
[----:B------:R-:W-:Y:S01]  /*7e90*/  ISETP.GT.AND P2, PT, R0, RZ, P3 ;  /* 0x000000ff0000720c */ /* 0x000fe20001f44270 */
[-C--:B------:R-:W-:Y:S01]  /*7ea0*/  FMUL R64, R64, R154.reuse ;  /* 0x0000009a40407220 */ /* 0x080fe20000400000 */
[C---:B------:R-:W-:Y:S01]  /*7eb0*/  ISETP.GT.AND P3, PT, R0.reuse, 0x8, P3 ;  /* 0x000000080000780c */ /* 0x040fe20001f64270 */
[-C--:B------:R-:W-:Y:S01]  /*7ec0*/  FMUL R65, R65, R154.reuse ;  /* 0x0000009a41417220 */ /* 0x080fe20000400000 */
        /* <DEDUP_REMOVED lines=248> */
[----:B------:R-:W-:-:S02]  /*8e50*/  ISETP.GT.AND P1, PT, R0, 0x8, P0 ;  /* 0x000000080000780c */ /* 0x000fc40000724270 */
[C---:B------:R-:W-:Y:S01]  /*8e60*/  ISETP.GT.AND P0, PT, R3.reuse, 0x78, PT ;  /* 0x000000780300780c */ /* 0x040fe20003f04270 */
[----:B------:R-:W-:Y:S01]  /*8e70*/  @P3 STG.E.U16 desc[UR36][R6.64+0xd2], R79 ;  /* 0x0000d24f06003986 */ /* 0x000fe2000c101524 */
[----:B------:R-:W-:Y:S02]  /*8e80*/  ISETP.GT.AND P3, PT, R3, 0x71, PT ;  /* 0x000000710300780c */ /* 0x000fe40003f64270 */
[----:B------:R-:W-:Y:S01]  /*8e90*/  F2FP.BF16.F32.PACK_AB R119, RZ, R119 ;  /* 0x00000077ff77723e */ /* 0x000fe200000010ff */
[----:B------:R-:W-:Y:S01]  /*8ea0*/  @P4 STG.E.U16 desc[UR36][R4.64+0xe0], R80 ;  /* 0x0000e05004004986 */ /* 0x000fe2000c101524 */
[C---:B------:R-:W-:Y:S02]  /*8eb0*/  ISETP.GT.AND P2, PT, R0.reuse, RZ, P3 ;  /* 0x000000ff0000720c */ /* 0x040fe40001f44270 */
[C---:B------:R-:W-:Y:S02]  /*8ec0*/  ISETP.GT.AND P3, PT, R0.reuse, 0x8, P3 ;  /* 0x000000080000780c */ /* 0x040fe40001f64270 */
[----:B------:R-:W-:-:S02]  /*8ed0*/  ISETP.GT.AND P4, PT, R0, RZ, P0 ;  /* 0x000000ff0000720c */ /* 0x000fc40000784270 */
[----:B------:R-:W-:Y:S02]  /*8ee0*/  F2FP.BF16.F32.PACK_AB R120, RZ, R120 ;  /* 0x00000078ff78723e */ /* 0x000fe400000010ff */
[----:B------:R-:W-:Y:S02]  /*8ef0*/  F2FP.BF16.F32.PACK_AB R121, RZ, R121 ;  /* 0x00000079ff79723e */ /* 0x000fe400000010ff */
[----:B------:R-:W-:Y:S02]  /*8f00*/  F2FP.BF16.F32.PACK_AB R122, RZ, R122 ;  /* 0x0000007aff7a723e */ /* 0x000fe400000010ff */
[----:B------:R-:W-:Y:S01]  /*8f10*/  F2FP.BF16.F32.PACK_AB R123, RZ, R123 ;  /* 0x0000007bff7b723e */ /* 0x000fe200000010ff */
[----:B------:R-:W-:Y:S01]  /*8f20*/  @P2 STG.E.U16 desc[UR36][R4.64+0xe2], R81 ;  /* 0x0000e25104002986 */ /* 0x000fe2000c101524 */
[----:B------:R-:W-:Y:S02]  /*8f30*/  F2FP.BF16.F32.PACK_AB R124, RZ, R124 ;  /* 0x0000007cff7c723e */ /* 0x000fe400000010ff */
        /* <DEDUP_REMOVED lines=66> */
[----:B------:R-:W-:Y:S04]  /*9360*/  @P2 STG.E.U16 desc[UR36][R4.64+0x122], R97 ;  /* 0x0001226104002986 */ /* 0x000fe8000c101524 */
[----:B------:R-:W-:Y:S01]  /*9370*/  @P1 STG.E.U16 desc[UR36][R6.64+0x120], R98 ;  /* 0x0001206206001986 */ /* 0x000fe2000c101524 */
[----:B------:R-:W-:-:S02]  /*9380*/  ISETP.GT.AND P1, PT, R0, 0x8, P0 ;  /* 0x000000080000780c */ /* 0x000fc40000724270 */
[C---:B------:R-:W-:Y:S01]  /*9390*/  ISETP.GT.AND P0, PT, R3.reuse, 0xa0, PT ;  /* 0x000000a00300780c */ /* 0x040fe20003f04270 */
[----:B------:R-:W-:Y:S01]  /*93a0*/  @P3 STG.E.U16 desc[UR36][R6.64+0x122], R99 ;  /* 0x0001226306003986 */ /* 0x000fe2000c101524 */
[----:B------:R-:W-:-:S03]  /*93b0*/  ISETP.GT.AND P3, PT, R3, 0x99, PT ;  /* 0x000000990300780c */ /* 0x000fc60003f64270 */
[----:B------:R-:W-:Y:S01]  /*93c0*/  @P4 STG.E.U16 desc[UR36][R4.64+0x130], R100 ;  /* 0x0001306404004986 */ /* 0x000fe2000c101524 */
[C---:B------:R-:W-:Y:S02]  /*93d0*/  ISETP.GT.AND P2, PT, R0.reuse, RZ, P3 ;  /* 0x000000ff0000720c */ /* 0x040fe40001f44270 */
[C---:B------:R-:W-:Y:S02]  /*93e0*/  ISETP.GT.AND P3, PT, R0.reuse, 0x8, P3 ;  /* 0x000000080000780c */ /* 0x040fe40001f64270 */
[----:B------:R-:W-:-:S09]  /*93f0*/  ISETP.GT.AND P4, PT, R0, RZ, P0 ;  /* 0x000000ff0000720c */ /* 0x000fd20000784270 */
[----:B------:R-:W-:Y:S04]  /*9400*/  @P2 STG.E.U16 desc[UR36][R4.64+0x132], R101 ;  /* 0x0001326504002986 */ /* 0x000fe8000c101524 */
[----:B------:R-:W-:Y:S01]  /*9410*/  @P1 STG.E.U16 desc[UR36][R6.64+0x130], R102 ;  /* 0x0001306606001986 */ /* 0x000fe2000c101524 */
[----:B------:R-:W-:Y:S02]  /*9420*/  ISETP.GT.AND P1, PT, R0, 0x8, P0 ;  /* 0x000000080000780c */ /* 0x000fe40000724270 */
        /* <DEDUP_REMOVED lines=76> */
[C---:B------:R-:W-:Y:S02]  /*98f0*/  ISETP.GT.AND P3, PT, R0.reuse, RZ, P0 ;  /* 0x000000ff0000720c */ /* 0x040fe40000764270 */
[----:B------:R-:W-:-:S07]  /*9900*/  ISETP.GT.AND P0, PT, R0, 0x8, P0 ;  /* 0x000000080000780c */ /* 0x000fce0000704270 */
[----:B------:R-:W-:Y:S04]  /*9910*/  @P2 STG.E.U16 desc[UR36][R4.64+0x1b2], R133 ;  /* 0x0001b28504002986 */ /* 0x000fe8000c101524 */
[----:B------:R-:W-:Y:S01]  /*9920*/  @P1 STG.E.U16 desc[UR36][R6.64+0x1b0], R134 ;  /* 0x0001b08606001986 */ /* 0x000fe2000c101524 */
[----:B------:R-:W-:-:S03]  /*9930*/  ISETP.GT.AND P1, PT, R3, 0xe8, PT ;  /* 0x000000e80300780c */ /* 0x000fc60003f24270 */
        /* <DEDUP_REMOVED lines=11> */
[C---:B------:R-:W-:Y:S02]  /*99f0*/  ISETP.GT.AND P2, PT, R0.reuse, RZ, P0 ;  /* 0x000000ff0000720c */ /* 0x040fe40000744270 */
[----:B------:R-:W-:Y:S01]  /*9a00*/  ISETP.GT.AND P0, PT, R0, 0x8, P0 ;  /* 0x000000080000780c */ /* 0x000fe20000704270 */
[----:B------:R-:W-:Y:S01]  /*9a10*/  @P3 STG.E.U16 desc[UR36][R4.64+0x1d0], R140 ;  /* 0x0001d08c04003986 */ /* 0x000fe2000c101524 */
[----:B------:R-:W-:-:S04]  /*9a20*/  ISETP.GT.AND P3, PT, R3, 0xf0, PT ;  /* 0x000000f00300780c */ /* 0x000fc80003f64270 */
[C---:B------:R-:W-:Y:S02]  /*9a30*/  ISETP.GT.AND P4, PT, R0.reuse, RZ, P3 ;  /* 0x000000ff0000720c */ /* 0x040fe40001f84270 */
[----:B------:R-:W-:-:S03]  /*9a40*/  ISETP.GT.AND P3, PT, R0, 0x8, P3 ;  /* 0x000000080000780c */ /* 0x000fc60001f64270 */
[----:B------:R-:W-:Y:S01]  /*9a50*/  @P2 STG.E.U16 desc[UR36][R4.64+0x1d2], R141 ;  /* 0x0001d28d04002986 */ /* 0x000fe2000c101524 */
[----:B------:R-:W-:-:S03]  /*9a60*/  ISETP.GT.AND P2, PT, R3, 0xf8, PT ;  /* 0x000000f80300780c */ /* 0x000fc60003f44270 */
[----:B------:R-:W-:Y:S01]  /*9a70*/  @P1 STG.E.U16 desc[UR36][R6.64+0x1d0], R142 ;  /* 0x0001d08e06001986 */ /* 0x000fe2000c101524 */
[----:B------:R-:W-:-:S03]  /*9a80*/  ISETP.GT.AND P1, PT, R3, 0xf9, PT ;  /* 0x000000f90300780c */ /* 0x000fc60003f24270 */
[----:B------:R-:W-:Y:S01]  /*9a90*/  @P0 STG.E.U16 desc[UR36][R6.64+0x1d2], R143 ;  /* 0x0001d28f06000986 */ /* 0x000fe2000c101524 */
[----:B------:R-:W-:-:S03]  /*9aa0*/  ISETP.GT.AND P0, PT, R3, 0xf1, PT ;  /* 0x000000f10300780c */ /* 0x000fc60003f04270 */
[----:B------:R-:W-:Y:S01]  /*9ab0*/  @P4 STG.E.U16 desc[UR36][R4.64+0x1e0], R144 ;  /* 0x0001e09004004986 */ /* 0x000fe2000c101524 */
[C---:B------:R-:W-:Y:S02]  /*9ac0*/  ISETP.GT.AND P4, PT, R0.reuse, RZ, P0 ;  /* 0x000000ff0000720c */ /* 0x040fe40000784270 */
[----:B------:R-:W-:-:S11]  /*9ad0*/  ISETP.GT.AND P0, PT, R0, 0x8, P0 ;  /* 0x000000080000780c */ /* 0x000fd60000704270 */
[----:B------:R-:W-:Y:S01]  /*9ae0*/  @P4 STG.E.U16 desc[UR36][R4.64+0x1e2], R145 ;  /* 0x0001e29104004986 */ /* 0x000fe2000c101524 */
[C---:B------:R-:W-:Y:S02]  /*9af0*/  ISETP.GT.AND P4, PT, R0.reuse, RZ, P2 ;  /* 0x000000ff0000720c */ /* 0x040fe40001784270 */
[C---:B------:R-:W-:Y:S01]  /*9b00*/  ISETP.GT.AND P2, PT, R0.reuse, 0x8, P2 ;  /* 0x000000080000780c */ /* 0x040fe20001744270 */
[----:B------:R-:W-:Y:S01]  /*9b10*/  @P3 STG.E.U16 desc[UR36][R6.64+0x1e0], R146 ;  /* 0x0001e09206003986 */ /* 0x000fe2000c101524 */
[C---:B------:R-:W-:Y:S02]  /*9b20*/  ISETP.GT.AND P3, PT, R0.reuse, RZ, P1 ;  /* 0x000000ff0000720c */ /* 0x040fe40000f64270 */
[----:B------:R-:W-:Y:S01]  /*9b30*/  ISETP.GT.AND P1, PT, R0, 0x8, P1 ;  /* 0x000000080000780c */ /* 0x000fe20000f24270 */
[----:B------:R-:W-:Y:S06]  /*9b40*/  @P0 STG.E.U16 desc[UR36][R6.64+0x1e2], R147 ;  /* 0x0001e29306000986 */ /* 0x000fec000c101524 */
[----:B------:R-:W-:Y:S04]  /*9b50*/  @P4 STG.E.U16 desc[UR36][R4.64+0x1f0], R148 ;  /* 0x0001f09404004986 */ /* 0x000fe8000c101524 */
[----:B------:R0:W-:Y:S02]  /*9b60*/  @P3 STG.E.U16 desc[UR36][R4.64+0x1f2], R149 ;  /* 0x0001f29504003986 */ /* 0x0001e4000c101524 */
[----:B0-----:R-:W-:-:S02]  /*9b70*/  @P2 IMAD.MOV.U32 R4, RZ, RZ, R6 ;  /* 0x000000ffff042224 */ /* 0x001fc400078e0006 */
[----:B------:R-:W-:-:S05]  /*9b80*/  @P2 IMAD.MOV.U32 R5, RZ, RZ, R7 ;  /* 0x000000ffff052224 */ /* 0x000fca00078e0007 */
[----:B------:R0:W-:Y:S04]  /*9b90*/  @P2 STG.E.U16 desc[UR36][R4.64+0x1f0], R150 ;  /* 0x0001f09604002986 */ /* 0x0001e8000c101524 */
[----:B------:R0:W-:Y:S02]  /*9ba0*/  @P1 STG.E.U16 desc[UR36][R6.64+0x1f2], R151 ;  /* 0x0001f29706001986 */ /* 0x0001e4000c101524 */
.L_x_286:
[----:B------:R-:W-:Y:S05]  /*9bb0*/  BSYNC B0 ;  /* 0x0000000000007941 */ /* 0x000fea0003800000 */
.L_x_32:
[----:B------:R-:W-:Y:S01]  /*9bc0*/  ULDC UR4, c[0x0][0xc] ;  /* 0x0000030000047ab9 */ /* 0x000fe20000000800 */
[----:B------:R-:W-:Y:S01]  /*9bd0*/  ULDC UR5, c[0x0][0x10] ;  /* 0x0000040000057ab9 */ /* 0x000fe20000000800 */
[----:B0-----:R-:W0:Y:S01]  /*9be0*/  LDC R3, c[0x0][0x14] ;  /* 0x00000500ff037b82 */ /* 0x001e220000000800 */
[----:B------:R-:W-:Y:S01]  /*9bf0*/  UIMAD.WIDE.U32 UR4, UR4, UR5, URZ ;  /* 0x00000005040472a5 */ /* 0x000fe2000f8e003f */
[----:B------:R-:W-:Y:S01]  /*9c00*/  PRMT R0, RZ, 0x7610, R0 ;  /* 0x00007610ff007816 */ /* 0x000fe20000000000 */
[----:B----45:R-:W-:Y:S02]  /*9c10*/  IMAD.MOV.U32 R152, RZ, RZ, -0x1 ;  /* 0xffffffffff987424 */ /* 0x030fe400078e00ff */
[----:B------:R-:W-:Y:S02]  /*9c20*/  IMAD.MOV.U32 R23, RZ, RZ, -0x1 ;  /* 0xffffffffff177424 */ /* 0x000fe400078e00ff */
[----:B0-----:R-:W-:-:S04]  /*9c30*/  IMAD.WIDE.U32 R16, R3, UR4, R16 ;  /* 0x0000000403107c25 */ /* 0x001fc8000f8e0010 */
[----:B------:R-:W-:Y:S01]  /*9c40*/  IMAD R3, R3, UR5, RZ ;  /* 0x0000000503037c24 */ /* 0x000fe2000f8e02ff */
[----:B------:R-:W-:Y:S02]  /*9c50*/  ULDC.64 UR4, c[0x0][0x650] ;  /* 0x0001940000047ab9 */ /* 0x000fe40000000a00 */
[----:B------:R-:W-:Y:S01]  /*9c60*/  ISETP.GE.U32.AND P0, PT, R16, UR4, PT ;  /* 0x0000000410007c0c */ /* 0x000fe2000bf06070 */
[----:B------:R-:W-:-:S05]  /*9c70*/  IMAD.IADD R17, R17, 0x1, R3 ;  /* 0x0000000111117824 */ /* 0x000fca00078e0203 */
[----:B------:R-:W-:-:S13]  /*9c80*/  ISETP.GE.U32.AND.EX P0, PT, R17, UR5, PT, P0 ;  /* 0x0000000511007c0c */ /* 0x000fda000bf06100 */
[----:B------:R-:W-:Y:S05]  /*9c90*/  @P0 BRA `(.L_x_287) ;  /* 0x0000000400640947 */ /* 0x000fea0003800000 */
[----:B------:R-:W0:Y:S01]  /*9ca0*/  S2R R12, SR_CTAID.X ;  /* 0x00000000000c7919 */ /* 0x000e220000002500 */
[----:B------:R-:W4:Y:S01]  /*9cb0*/  LDC.64 R10, c[0x0][0x628] ;  /* 0x00018a00ff0a7b82 */ /* 0x000f220000000a00 */
[----:B------:R-:W-:Y:S01]  /*9cc0*/  ULDC UR4, c[0x0][0x150] ;  /* 0x0000540000047ab9 */ /* 0x000fe20000000800 */
[----:B-123--:R-:W-:Y:S01]  /*9cd0*/  IMAD.MOV.U32 R8, RZ, RZ, R16 ;  /* 0x000000ffff087224 */ /* 0x00efe200078e0010 */
[----:B------:R-:W1:Y:S01]  /*9ce0*/  S2R R24, SR_CTAID.Y ;  /* 0x0000000000187919 */ /* 0x000e620000002600 */
[----:B------:R-:W-:-:S04]  /*9cf0*/  IMAD.MOV.U32 R9, RZ, RZ, R17 ;  /* 0x000000ffff097224 */ /* 0x000fc800078e0011 */
[----:B------:R-:W2:Y:S08]  /*9d00*/  LDC R21, c[0x0][0x144] ;  /* 0x00005100ff157b82 */ /* 0x000eb00000000800 */
[----:B------:R-:W3:Y:S08]  /*9d10*/  LDC R0, c[0x0][0x630] ;  /* 0x00018c00ff007b82 */ /* 0x000ef00000000800 */
[----:B------:R-:W1:Y:S01]  /*9d20*/  LDC.64 R14, c[0x0][0x620] ;  /* 0x00018800ff0e7b82 */ /* 0x000e620000000a00 */
[----:B----4-:R-:W-:-:S04]  /*9d30*/  ISETP.NE.U32.AND P0, PT, R10, RZ, PT ;  /* 0x000000ff0a00720c */ /* 0x010fc80003f05070 */
[----:B------:R-:W-:Y:S02]  /*9d40*/  ISETP.NE.AND.EX P0, PT, R11, RZ, PT, P0 ;  /* 0x000000ff0b00720c */ /* 0x000fe40003f05300 */
[----:B0-----:R-:W-:-:S05]  /*9d50*/  I2FP.F32.U32 R3, R12 ;  /* 0x0000000c00037245 */ /* 0x001fca0000201000 */
[----:B------:R-:W-:-:S04]  /*9d60*/  FMUL R3, R3, UR4 ;  /* 0x0000000403037c20 */ /* 0x000fc80008400000 */
[----:B------:R0:W4:Y:S02]  /*9d70*/  F2I.U32.TRUNC.NTZ R20, R3 ;  /* 0x0000000300147305 */ /* 0x000124000020f000 */
[----:B--23--:R-:W-:Y:S05]  /*9d80*/  @!P0 BRA `(.L_x_288) ;  /* 0x0000000000288947 */ /* 0x00cfea0003800000 */
[----:B0-----:R-:W0:Y:S02]  /*9d90*/  LDC R3, c[0x0][0x634] ;  /* 0x00018d00ff037b82 */ /* 0x001e240000000800 */
        /* <DEDUP_REMOVED lines=9> */
.L_x_288:
[----:B------:R-:W2:Y:S01]  /*9e30*/  LDC.64 R30, c[0x0][0x640] ;  /* 0x00019000ff1e7b82 */ /* 0x000ea20000000a00 */
[-CC-:B------:R-:W-:Y:S01]  /*9e40*/  SHF.R.U64 R23, R8, R0.reuse, R9.reuse ;  /* 0x0000000008177219 */ /* 0x180fe20000001209 */
[----:B----4-:R-:W-:Y:S01]  /*9e50*/  IMAD.MOV R20, RZ, RZ, -R20 ;  /* 0x000000ffff147224 */ /* 0x010fe200078e0a14 */
[----:B------:R-:W-:Y:S01]  /*9e60*/  SHF.R.U32.HI R0, RZ, R0, R9 ;  /* 0x00000000ff007219 */ /* 0x000fe20000011609 */
[----:B------:R-:W-:Y:S01]  /*9e70*/  ULDC UR4, c[0x0][0x154] ;  /* 0x0000550000047ab9 */ /* 0x000fe20000000800 */
[----:B0-----:R-:W-:Y:S01]  /*9e80*/  IADD3 R3, P0, RZ, -R23, RZ ;  /* 0x80000017ff037210 */ /* 0x001fe20007f1e0ff */
[----:B------:R-:W-:Y:S02]  /*9e90*/  IMAD R26, R21, R20, R12 ;  /* 0x00000014151a7224 */ /* 0x000fe400078e020c */
[----:B------:R-:W0:Y:S01]  /*9ea0*/  LDC R6, c[0x0][0x618] ;  /* 0x00018600ff067b82 */ /* 0x000e220000000800 */
[----:B------:R-:W-:Y:S02]  /*9eb0*/  IMAD.MOV.U32 R7, RZ, RZ, 0x1 ;  /* 0x00000001ff077424 */ /* 0x000fe400078e00ff */
[----:B------:R-:W-:-:S04]  /*9ec0*/  IMAD.X R5, RZ, RZ, ~R0, P0 ;  /* 0x000000ffff057224 */ /* 0x000fc800000e0e00 */
[-C--:B-1----:R-:W-:Y:S01]  /*9ed0*/  IMAD R0, R5, R14.reuse, RZ ;  /* 0x0000000e05007224 */ /* 0x082fe200078e02ff */
[----:B------:R-:W1:Y:S01]  /*9ee0*/  LDC R8, c[0x0][0x608] ;  /* 0x00018200ff087b82 */ /* 0x000e620000000800 */
[----:B------:R-:W-:-:S04]  /*9ef0*/  IMAD.WIDE.U32 R4, R3, R14, R16 ;  /* 0x0000000e03047225 */ /* 0x000fc800078e0010 */
[----:B------:R-:W-:Y:S01]  /*9f00*/  IMAD R3, R3, R15, R0 ;  /* 0x0000000f03037224 */ /* 0x000fe200078e0200 */
[----:B------:R-:W-:Y:S02]  /*9f10*/  I2FP.F32.U32 R0, R24 ;  /* 0x0000001800007245 */ /* 0x000fe40000201000 */
[----:B------:R-:W3:Y:S01]  /*9f20*/  LDC R28, c[0x0][0x658] ;  /* 0x00019600ff1c7b82 */ /* 0x000ee20000000800 */
[----:B------:R-:W-:Y:S01]  /*9f30*/  IMAD.IADD R3, R5, 0x1, R3 ;  /* 0x0000000105037824 */ /* 0x000fe200078e0203 */
[----:B--2---:R-:W-:Y:S01]  /*9f40*/  ISETP.NE.U32.AND P0, PT, R30, RZ, PT ;  /* 0x000000ff1e00720c */ /* 0x004fe20003f05070 */
[----:B------:R-:W-:Y:S01]  /*9f50*/  FMUL R0, R0, UR4 ;  /* 0x0000000400007c20 */ /* 0x000fe20008400000 */
[----:B------:R-:W-:Y:S02]  /*9f60*/  IMAD.MOV.U32 R5, RZ, RZ, -0x1 ;  /* 0xffffffffff057424 */ /* 0x000fe400078e00ff */
[----:B------:R-:W-:Y:S01]  /*9f70*/  ISETP.NE.AND.EX P0, PT, R31, RZ, PT, P0 ;  /* 0x000000ff1f00720c */ /* 0x000fe20003f05300 */
[----:B------:R2:W4:Y:S01]  /*9f80*/  F2I.U32.TRUNC.NTZ R13, R0 ;  /* 0x00000000000d7305 */ /* 0x000522000020f000 */
[----:B------:R-:W2:Y:S01]  /*9f90*/  LDC R15, c[0x0][0x148] ;  /* 0x00005200ff0f7b82 */ /* 0x000ea20000000800 */
[----:B0-----:R-:W-:-:S02]  /*9fa0*/  SHF.R.U64 R12, R4, R6, R3 ;  /* 0x00000006040c7219 */ /* 0x001fc40000001203 */
[----:B------:R-:W-:-:S05]  /*9fb0*/  SHF.R.U32.HI R3, RZ, R6, R3 ;  /* 0x00000006ff037219 */ /* 0x000fca0000011603 */
[----:B------:R-:W0:Y:S01]  /*9fc0*/  LDC R20, c[0x0][0x600] ;  /* 0x00018000ff147b82 */ /* 0x000e220000000800 */
[-CC-:B-1----:R-:W-:Y:S02]  /*9fd0*/  SHF.R.U64 R10, R12, R8.reuse, R3.reuse ;  /* 0x000000080c0a7219 */ /* 0x182fe40000001203 */
[----:B------:R-:W-:-:S05]  /*9fe0*/  SHF.R.U32.HI R3, RZ, R8, R3 ;  /* 0x00000008ff037219 */ /* 0x000fca0000011603 */
[----:B------:R-:W1:Y:S01]  /*9ff0*/  LDC R21, c[0x0][0x648] ;  /* 0x00019200ff157b82 */ /* 0x000e620000000800 */
[-C--:B---3--:R-:W-:Y:S02]  /*a000*/  SHF.L.U32 R4, R5, R28.reuse, RZ ;  /* 0x0000001c05047219 */ /* 0x088fe400000006ff */
[-CC-:B------:R-:W-:Y:S02]  /*a010*/  SHF.R.U64 R14, R10, R28.reuse, R3.reuse ;  /* 0x0000001c0a0e7219 */ /* 0x180fe40000001203 */
[----:B------:R-:W-:Y:S02]  /*a020*/  SHF.R.U32.HI R5, RZ, R28, R3 ;  /* 0x0000001cff057219 */ /* 0x000fe40000011603 */
[----:B------:R-:W-:Y:S01]  /*a030*/  LOP3.LUT R153, RZ, R4, RZ, 0x33, !PT ;  /* 0x00000004ff997212 */ /* 0x000fe200078e33ff */
[----:B------:R-:W3:Y:S01]  /*a040*/  LDC R25, c[0x0][0x638] ;  /* 0x00018e00ff197b82 */ /* 0x000ee20000000800 */
[----:B------:R-:W-:Y:S01]  /*a050*/  SHF.L.U32 R28, R7, R28, RZ ;  /* 0x0000001c071c7219 */ /* 0x000fe200000006ff */
[----:B------:R-:W-:-:S06]  /*a060*/  IMAD.MOV.U32 R4, RZ, RZ, R14 ;  /* 0x000000ffff047224 */ /* 0x000fcc00078e000e */
[----:B------:R-:W0:Y:S01]  /*a070*/  LDC R27, c[0x0][0x610] ;  /* 0x00018400ff1b7b82 */ /* 0x000e220000000800 */
[----:B----4-:R-:W-:Y:S05]  /*a080*/  @!P0 BRA `(.L_x_289) ;  /* 0x0000000000288947 */ /* 0x010fea0003800000 */
        /* <DEDUP_REMOVED lines=10> */
.L_x_289:
[----:B------:R-:W-:Y:S01]  /*a130*/  ISETP.NE.AND P0, PT, R2, 0x1, PT ;  /* 0x000000010200780c */ /* 0x000fe20003f05270 */
[----:B------:R-:W-:Y:S01]  /*a140*/  IMAD.MOV R13, RZ, RZ, -R13 ;  /* 0x000000ffff0d7224 */ /* 0x000fe200078e0a0d */
[----:B-12---:R-:W-:Y:S01]  /*a150*/  SHF.R.U64 R0, R4, R21, R5 ;  /* 0x0000001504007219 */ /* 0x006fe20000001205 */
[----:B0-----:R-:W-:Y:S01]  /*a160*/  VIADD R5, R20, 0xffffffff ;  /* 0xffffffff14057836 */ /* 0x001fe20000000000 */
[----:B------:R-:W-:-:S03]  /*a170*/  LOP3.LUT R153, R10, R153, RZ, 0xc0, !PT ;  /* 0x000000990a997212 */ /* 0x000fc600078ec0ff */
[----:B------:R-:W-:Y:S01]  /*a180*/  IMAD.MOV R3, RZ, RZ, -R0 ;  /* 0x000000ffff037224 */ /* 0x000fe200078e0a00 */
[----:B------:R-:W-:Y:S01]  /*a190*/  LOP3.LUT R5, R12, R5, RZ, 0xc0, !PT ;  /* 0x000000050c057212 */ /* 0x000fe200078ec0ff */
[----:B------:R-:W-:Y:S02]  /*a1a0*/  IMAD R153, R28, R0, R153 ;  /* 0x000000001c997224 */ /* 0x000fe400078e0299 */
[----:B---3--:R-:W-:Y:S02]  /*a1b0*/  IMAD R0, R3, R25, R14 ;  /* 0x0000001903007224 */ /* 0x008fe400078e020e */
[----:B------:R-:W-:Y:S02]  /*a1c0*/  @P0 IMAD R26, R15, R13, R24 ;  /* 0x0000000d0f1a0224 */ /* 0x000fe400078e0218 */
[----:B------:R-:W-:Y:S02]  /*a1d0*/  IMAD R4, R0, R20, R5 ;  /* 0x0000001400047224 */ /* 0x000fe400078e0205 */
[----:B------:R-:W-:-:S02]  /*a1e0*/  IMAD R153, R153, R27, R26 ;  /* 0x0000001b99997224 */ /* 0x000fc400078e021a */
[----:B------:R-:W-:-:S03]  /*a1f0*/  IMAD.MOV.U32 R3, RZ, RZ, 0x1 ;  /* 0x00000001ff037424 */ /* 0x000fc600078e00ff */
[----:B------:R-:W-:Y:S02]  /*a200*/  SEL R152, R4, R153, !P0 ;  /* 0x0000009904987207 */ /* 0x000fe40004000000 */
[----:B------:R-:W-:Y:S02]  /*a210*/  PRMT R0, R3, 0x7610, R0 ;  /* 0x0000761003007816 */ /* 0x000fe40000000000 */
[----:B------:R-:W-:-:S07]  /*a220*/  SEL R153, R153, R4, !P0 ;  /* 0x0000000499997207 */ /* 0x000fce0004000000 */
.L_x_287:
[----:B------:R-:W-:-:S13]  /*a230*/  LOP3.LUT P0, RZ, R0, 0xff, RZ, 0xc0, !PT ;  /* 0x000000ff00ff7812 */ /* 0x000fda000780c0ff */
[----:B------:R-:W-:Y:S05]  /*a240*/  @P0 BRA `(.L_x_290) ;  /* 0xffffff6c00d00947 */ /* 0x000fea000383ffff */
[----:B------:R-:W-:Y:S05]  /*a250*/  EXIT ;  /* 0x000000000000794d */ /* 0x000fea0003800000 */
.L_x_7:
[----:B0-----:R-:W-:Y:S01]  /*a260*/  ULDC.64 UR4, c[0x0][0x650] ;  /* 0x0001940000047ab9 */ /* 0x001fe20000000a00 */
        /* <DEDUP_REMOVED lines=25> */
.L_x_292:
[----:B------:R-:W0:Y:S01]  /*a400*/  LDC.64 R26, c[0x0][0x640] ;  /* 0x00019000ff1a7b82 */ /* 0x000e220000000a00 */
[-CC-:B------:R-:W-:Y:S01]  /*a410*/  SHF.R.U64 R20, R12, R8.reuse, R13.reuse ;  /* 0x000000080c147219 */ /* 0x180fe2000000120d */
[----:B------:R-:W-:Y:S01]  /*a420*/  IMAD.MOV.U32 R30, RZ, RZ, 0x1 ;  /* 0x00000001ff1e7424 */ /* 0x000fe200078e00ff */
[----:B------:R-:W-:Y:S02]  /*a430*/  SHF.R.U32.HI R6, RZ, R8, R13 ;  /* 0x00000008ff067219 */ /* 0x000fe4000001160d */
[----:B------:R-:W-:-:S03]  /*a440*/  IADD3 R11, P0, RZ, -R20, RZ ;  /* 0x80000014ff0b7210 */ /* 0x000fc60007f1e0ff */
[----:B------:R-:W1:Y:S02]  /*a450*/  LDC R10, c[0x0][0x618] ;  /* 0x00018600ff0a7b82 */ /* 0x000e640000000800 */
[----:B------:R-:W-:-:S04]  /*a460*/  IMAD.X R7, RZ, RZ, ~R6, P0 ;  /* 0x000000ffff077224 */ /* 0x000fc800000e0e06 */
[-C--:B------:R-:W-:Y:S02]  /*a470*/  IMAD R8, R7, R22.reuse, RZ ;  /* 0x0000001607087224 */ /* 0x080fe400078e02ff */
[----:B------:R-:W2:Y:S01]  /*a480*/  LDC R12, c[0x0][0x608] ;  /* 0x00018200ff0c7b82 */ /* 0x000ea20000000800 */
[----:B------:R-:W-:-:S04]  /*a490*/  IMAD.WIDE.U32 R6, R11, R22, R16 ;  /* 0x000000160b067225 */ /* 0x000fc800078e0010 */
[----:B------:R-:W-:-:S03]  /*a4a0*/  IMAD R11, R11, R23, R8 ;  /* 0x000000170b0b7224 */ /* 0x000fc600078e0208 */
[----:B------:R-:W3:Y:S01]  /*a4b0*/  LDC R25, c[0x0][0x658] ;  /* 0x00019600ff197b82 */ /* 0x000ee20000000800 */
[----:B------:R-:W-:Y:S01]  /*a4c0*/  IMAD.IADD R7, R7, 0x1, R11 ;  /* 0x0000000107077824 */ /* 0x000fe200078e020b */
[----:B0-----:R-:W-:-:S04]  /*a4d0*/  ISETP.NE.U32.AND P0, PT, R26, RZ, PT ;  /* 0x000000ff1a00720c */ /* 0x001fc80003f05070 */
[----:B------:R-:W-:Y:S02]  /*a4e0*/  ISETP.NE.AND.EX P0, PT, R27, RZ, PT, P0 ;  /* 0x000000ff1b00720c */ /* 0x000fe40003f05300 */
[----:B------:R-:W0:Y:S01]  /*a4f0*/  LDC R23, c[0x0][0x600] ;  /* 0x00018000ff177b82 */ /* 0x000e220000000800 */
[-CC-:B-1----:R-:W-:Y:S02]  /*a500*/  SHF.R.U64 R8, R6, R10.reuse, R7.reuse ;  /* 0x0000000a06087219 */ /* 0x182fe40000001207 */
[----:B------:R-:W-:Y:S01]  /*a510*/  SHF.R.U32.HI R7, RZ, R10, R7 ;  /* 0x0000000aff077219 */ /* 0x000fe20000011607 */
[----:B------:R-:W-:-:S04]  /*a520*/  IMAD.MOV.U32 R10, RZ, RZ, -0x1 ;  /* 0xffffffffff0a7424 */ /* 0x000fc800078e00ff */
        /* <DEDUP_REMOVED lines=21> */
.L_x_293:
[----:B------:R-:W-:Y:S01]  /*a680*/  ISETP.NE.AND P0, PT, R2, 0x1, PT ;  /* 0x000000010200780c */ /* 0x000fe20003f05270 */
[----:B0-----:R-:W-:Y:S01]  /*a690*/  VIADD R11, R23, 0xffffffff ;  /* 0xffffffff170b7836 */ /* 0x001fe20000000000 */
[----:B-1----:R-:W-:Y:S02]  /*a6a0*/  SHF.R.U64 R6, R6, R24, R7 ;  /* 0x0000001806067219 */ /* 0x002fe40000001207 */
[----:B------:R-:W-:Y:S02]  /*a6b0*/  SHF.L.U32 R30, R30, R25, RZ ;  /* 0x000000191e1e7219 */ /* 0x000fe400000006ff */
[----:B------:R-:W-:Y:S01]  /*a6c0*/  LOP3.LUT R5, R21, R32, RZ, 0xc0, !PT ;  /* 0x0000002015057212 */ /* 0x000fe200078ec0ff */
[----:B------:R-:W-:-:S04]  /*a6d0*/  IMAD.MOV R7, RZ, RZ, -R6 ;  /* 0x000000ffff077224 */ /* 0x000fc800078e0a06 */
[----:B------:R-:W-:Y:S01]  /*a6e0*/  IMAD R6, R30, R6, R5 ;  /* 0x000000061e067224 */ /* 0x000fe200078e0205 */
[----:B------:R-:W-:Y:S01]  /*a6f0*/  LOP3.LUT R5, R8, R11, RZ, 0xc0, !PT ;  /* 0x0000000b08057212 */ /* 0x000fe200078ec0ff */
[----:B------:R-:W-:Y:S02]  /*a700*/  @P0 IMAD R3, R9, R14, R4 ;  /* 0x0000000e09030224 */ /* 0x000fe400078e0204 */
[----:B--2---:R-:W-:Y:S02]  /*a710*/  IMAD R4, R7, R28, R22 ;  /* 0x0000001c07047224 */ /* 0x004fe400078e0216 */
[----:B---3--:R-:W-:Y:S02]  /*a720*/  IMAD R3, R6, R29, R3 ;  /* 0x0000001d06037224 */ /* 0x008fe400078e0203 */
[----:B------:R-:W-:Y:S02]  /*a730*/  IMAD R4, R4, R23, R5 ;  /* 0x0000001704047224 */ /* 0x000fe400078e0205 */
[----:B------:R-:W-:-:S02]  /*a740*/  IMAD.MOV.U32 R8, RZ, RZ, 0x1 ;  /* 0x00000001ff087424 */ /* 0x000fc400078e00ff */
[----:B------:R-:W-:Y:S01]  /*a750*/  IMAD.MOV.U32 R6, RZ, RZ, R20 ;  /* 0x000000ffff067224 */ /* 0x000fe200078e0014 */
[----:B------:R-:W-:Y:S02]  /*a760*/  SEL R7, R4, R3, !P0 ;  /* 0x0000000304077207 */ /* 0x000fe40004000000 */
[----:B------:R-:W-:-:S07]  /*a770*/  SEL R13, R3, R4, !P0 ;  /* 0x00000004030d7207 */ /* 0x000fce0004000000 */
.L_x_291:
[----:B------:R-:W-:-:S08]  /*a780*/  NOP ;  /* 0x0000000000007918 */ /* 0x000fd00000000000 */
[----:B------:R-:W0:-:S00]  /*a790*/  USETMAXREG.DEALLOC.CTAPOOL 0x28 ;  /* 0x00000028000079c8 */ /* 0x000e0000080e0500 */
[----:B0-----:R-:W-:-:S13]  /*a7a0*/  ISETP.NE.AND P0, PT, R0, RZ, PT ;  /* 0x000000ff0000720c */ /* 0x001fda0003f05270 */
[----:B------:R-:W-:Y:S05]  /*a7b0*/  @P0 EXIT ;  /* 0x000000000000094d */ /* 0x000fea0003800000 */
[----:B------:R-:W-:Y:S01]  /*a7c0*/  LOP3.LUT P0, RZ, R8, 0xff, RZ, 0xc0, !PT ;  /* 0x000000ff08ff7812 */ /* 0x000fe2000780c0ff */
[----:B------:R-:W-:Y:S02]  /*a7d0*/  IMAD.MOV.U32 R0, RZ, RZ, 0x1 ;  /* 0x00000001ff007424 */ /* 0x000fe400078e00ff */
[----:B------:R-:W-:-:S10]  /*a7e0*/  IMAD.MOV.U32 R3, RZ, RZ, RZ ;  /* 0x000000ffff037224 */ /* 0x000fd400078e00ff */
[----:B------:R-:W-:Y:S05]  /*a7f0*/  @!P0 BRA `(.L_x_294) ;  /* 0x0000000c00448947 */ /* 0x000fea0003800000 */
[----:B------:R-:W0:Y:S01]  /*a800*/  LDC R0, c[0x0][0x28c] ;  /* 0x0000a300ff007b82 */ /* 0x000e220000000800 */
[----:B------:R-:W-:Y:S01]  /*a810*/  ULDC UR5, c[0x0][0x658] ;  /* 0x0001960000057ab9 */ /* 0x000fe20000000800 */
[----:B------:R-:W-:Y:S01]  /*a820*/  UMOV UR7, 0xffffffff ;  /* 0xffffffff00077882 */ /* 0x000fe20000000000 */
[----:B------:R-:W-:Y:S01]  /*a830*/  ULDC UR6, c[0x0][0xc] ;  /* 0x0000030000067ab9 */ /* 0x000fe20000000800 */
[----:B------:R-:W-:Y:S01]  /*a840*/  USHF.L.U32 UR8, UR7, UR5, URZ ;  /* 0x0000000507087299 */ /* 0x000fe2000800063f */
[----:B------:R-:W-:Y:S01]  /*a850*/  BSSY B0, `(.L_x_294) ;  /* 0x00000cb000007945 */ /* 0x000fe20003800000 */
[----:B------:R-:W-:Y:S01]  /*a860*/  UMOV UR9, 0x1 ;  /* 0x0000000100097882 */ /* 0x000fe20000000000 */
[----:B------:R-:W-:Y:S01]  /*a870*/  ULDC UR7, c[0x0][0x10] ;  /* 0x0000040000077ab9 */ /* 0x000fe20000000800 */
[----:B------:R-:W1:Y:S01]  /*a880*/  S2UR UR10, SR_CgaCtaId ;  /* 0x00000000000a79c3 */ /* 0x000e620000008800 */
[----:B------:R-:W-:Y:S01]  /*a890*/  UIMAD.WIDE.U32 UR6, UR6, UR7, URZ ;  /* 0x00000007060672a5 */ /* 0x000fe2000f8e003f */
[----:B------:R-:W-:Y:S01]  /*a8a0*/  IMAD.MOV.U32 R9, RZ, RZ, 0x1 ;  /* 0x00000001ff097424 */ /* 0x000fe200078e00ff */
[----:B------:R-:W-:Y:S01]  /*a8b0*/  USHF.L.U32 UR18, UR9, UR5, URZ ;  /* 0x0000000509127299 */ /* 0x000fe2000800063f */
[----:B------:R-:W-:Y:S01]  /*a8c0*/  LOP3.LUT R12, R19, 0x2, RZ, 0xfc, !PT ;  /* 0x00000002130c7812 */ /* 0x000fe200078efcff */
[----:B------:R-:W-:Y:S01]  /*a8d0*/  ULDC UR4, c[0x0][0x600] ;  /* 0x0001800000047ab9 */ /* 0x000fe20000000800 */
[----:B------:R-:W-:Y:S01]  /*a8e0*/  ULDC UR5, c[0x0][0x14] ;  /* 0x0000050000057ab9 */ /* 0x000fe20000000800 */
[----:B------:R-:W-:-:S02]  /*a8f0*/  UIADD3 UR4, UR4, -0x1, URZ ;  /* 0xffffffff04047890 */ /* 0x000fc4000fffe03f */
[----:B------:R-:W-:Y:S02]  /*a900*/  UIMAD.WIDE.U32 UR22, UR6, UR5, URZ ;  /* 0x00000005061672a5 */ /* 0x000fe4000f8e003f */
[----:B------:R-:W-:Y:S02]  /*a910*/  UIMAD UR13, UR7, UR5, URZ ;  /* 0x00000005070d72a4 */ /* 0x000fe4000f8e023f */
[----:B------:R-:W-:Y:S02]  /*a920*/  ULOP3.LUT UR17, URZ, UR8, URZ, 0x33, !UPT ;  /* 0x000000083f117292 */ /* 0x000fe4000f8e333f */
[----:B------:R-:W-:Y:S01]  /*a930*/  UIADD3 UR13, UR23, UR13, URZ ;  /* 0x0000000d170d7290 */ /* 0x000fe2000fffe03f */
[----:B0-----:R-:W-:Y:S01]  /*a940*/  VIADD R0, R0, 0x3f ;  /* 0x0000003f00007836 */ /* 0x001fe20000000000 */
[----:B------:R-:W-:-:S04]  /*a950*/  ULDC.64 UR24, c[0x0][0x198] ;  /* 0x0000660000187ab9 */ /* 0x000fc80000000a00 */
[----:B------:R-:W-:Y:S01]  /*a960*/  SHF.R.S32.HI R3, RZ, 0x1f, R0 ;  /* 0x0000001fff037819 */ /* 0x000fe20000011400 */
[----:B-1----:R-:W-:-:S03]  /*a970*/  IMAD.U32 R10, RZ, RZ, UR10 ;  /* 0x0000000aff0a7e24 */ /* 0x002fc6000f8e00ff */
[----:B------:R-:W-:Y:S01]  /*a980*/  LEA.HI R3, R3, R0, RZ, 0x6 ;  /* 0x0000000003037211 */ /* 0x000fe200078f30ff */
[----:B------:R-:W-:-:S03]  /*a990*/  IMAD.MOV.U32 R0, RZ, RZ, 0x1 ;  /* 0x00000001ff007424 */ /* 0x000fc600078e00ff */
[----:B------:R-:W-:Y:S01]  /*a9a0*/  SHF.R.S32.HI R8, RZ, 0x6, R3 ;  /* 0x00000006ff087819 */ /* 0x000fe20000011403 */
[----:B------:R-:W-:-:S04]  /*a9b0*/  IMAD.MOV.U32 R3, RZ, RZ, RZ ;  /* 0x000000ffff037224 */ /* 0x000fc800078e00ff */
[----:B------:R-:W-:-:S07]  /*a9c0*/  VIADD R11, R8, 0x1 ;  /* 0x00000001080b7836 */ /* 0x000fce0000000000 */
.L_x_305:
[----:B------:R-:W-:-:S03]  /*a9d0*/  UMOV UR5, 0xffffffff ;  /* 0xffffffff00057882 */ /* 0x000fc60000000000 */
[----:B------:R-:W-:Y:S05]  /*a9e0*/  BRA.DIV UR5, `(.L_x_295) ;  /* 0x0000000e05b07947 */ /* 0x000fea000b800000 */
[----:B------:R-:W-:-:S13]  /*a9f0*/  ELECT P6, URZ, PT ;  /* 0x00000000003f782f */ /* 0x000fda00038c0000 */
.L_x_316:
[----:B------:R-:W0:Y:S01]  /*aa00*/  LDC R4, c[0x0][0x28c] ;  /* 0x0000a300ff047b82 */ /* 0x000e220000000800 */
[----:B------:R-:W-:Y:S01]  /*aa10*/  BSSY B1, `(.L_x_296) ;  /* 0x000003b000017945 */ /* 0x000fe20003800000 */
[----:B0-----:R-:W-:-:S13]  /*aa20*/  ISETP.LT.OR P6, PT, R4, 0x1, !P6 ;  /* 0x000000010400780c */ /* 0x001fda00077c1670 */
[----:B------:R-:W-:Y:S05]  /*aa30*/  @P6 BRA `(.L_x_297) ;  /* 0x0000000000e06947 */ /* 0x000fea0003800000 */
[----:B------:R-:W-:Y:S02]  /*aa40*/  IMAD R13, R13, 0x2, R10 ;  /* 0x000000020d0d7824 */ /* 0x000fe400078e020a */
[----:B------:R-:W-:Y:S02]  /*aa50*/  IMAD.SHL.U32 R20, R7, 0x100, RZ ;  /* 0x0000010007147824 */ /* 0x000fe400078e00ff */
[----:B------:R-:W-:Y:S02]  /*aa60*/  IMAD.MOV.U32 R21, RZ, RZ, RZ ;  /* 0x000000ffff157224 */ /* 0x000fe400078e00ff */
[----:B------:R-:W-:Y:S02]  /*aa70*/  IMAD.MOV.U32 R4, RZ, RZ, R11 ;  /* 0x000000ffff047224 */ /* 0x000fe400078e000b */
[----:B------:R-:W-:Y:S02]  /*aa80*/  IMAD.MOV.U32 R5, RZ, RZ, R0 ;  /* 0x000000ffff057224 */ /* 0x000fe400078e0000 */
[----:B------:R-:W-:-:S02]  /*aa90*/  IMAD.MOV.U32 R7, RZ, RZ, R3 ;  /* 0x000000ffff077224 */ /* 0x000fc400078e0003 */
[----:B------:R-:W-:-:S07]  /*aaa0*/  IMAD.SHL.U32 R15, R13, 0x40, RZ ;  /* 0x000000400d0f7824 */ /* 0x000fce00078e00ff */
.L_x_300:
[----:B------:R-:W0:Y:S01]  /*aab0*/  S2UR UR5, SR_CgaCtaId ;  /* 0x00000000000579c3 */ /* 0x000e220000008800 */
[----:B------:R-:W-:Y:S02]  /*aac0*/  MOV R13, 0x400 ;  /* 0x00000400000d7802 */ /* 0x000fe40000000f00 */
[----:B------:R-:W-:-:S13]  /*aad0*/  LOP3.LUT P1, RZ, R18, 0x7f, RZ, 0xc0, !PT ;  /* 0x0000007f12ff7812 */ /* 0x000fda000782c0ff */
[----:B------:R-:W1:Y:S01]  /*aae0*/  @!P1 LDC R14, c[0x0][0x500] ;  /* 0x00014000ff0e9b82 */ /* 0x000e620000000800 */
[----:B0-----:R-:W-:-:S05]  /*aaf0*/  IMAD.U32 R10, RZ, RZ, UR5 ;  /* 0x00000005ff0a7e24 */ /* 0x001fca000f8e00ff */
[----:B------:R-:W-:Y:S02]  /*ab00*/  LEA R24, R10, R13, 0x18 ;  /* 0x0000000d0a187211 */ /* 0x000fe400078ec0ff */
[----:B------:R-:W-:-:S03]  /*ab10*/  SHF.L.U32 R13, R5, 0x1f, RZ ;  /* 0x0000001f050d7819 */ /* 0x000fc600000006ff */
[----:B------:R-:W-:-:S04]  /*ab20*/  IMAD R22, R7, 0x8, R24 ;  /* 0x0000000807167824 */ /* 0x000fc800078e0218 */
[----:B------:R-:W0:Y:S02]  /*ab30*/  SYNCS.PHASECHK.TRANS64.TRYWAIT P0, [R22+URZ+0x20], R13 ;  /* 0x0000200d160075a7 */ /* 0x000e24000800017f */
[----:B01----:R-:W-:Y:S05]  /*ab40*/  @!P0 BRA `(.L_x_298) ;  /* 0x0000000c00788947 */ /* 0x003fea0003800000 */
.L_x_317:
[----:B0-----:R-:W-:Y:S01]  /*ab50*/  PRMT R13, R12, 0x9910, RZ ;  /* 0x000099100c0d7816 */ /* 0x001fe200000000ff */
[----:B------:R0:W-:Y:S03]  /*ab60*/  @!P1 SYNCS.ARRIVE.TRANS64 RZ, [R22+URZ], R14 ;  /* 0x0000000e16ff99a7 */ /* 0x0001e6000800003f */
[----:B------:R-:W-:-:S13]  /*ab70*/  ISETP.NE.AND P0, PT, R13, 0x2, PT ;  /* 0x000000020d00780c */ /* 0x000fda0003f05270 */
[----:B0-----:R-:W-:Y:S05]  /*ab80*/  @P0 BRA `(.L_x_299) ;  /* 0x0000000000040947 */ /* 0x001fea0003800000 */
[----:B------:R-:W-:Y:S01]  /*ab90*/  BPT.TRAP 0x1 ;  /* 0x000000040000795c */ /* 0x000fe20000300000 */
.L_x_299:
[----:B------:R-:W-:Y:S01]  /*aba0*/  IMAD R13, R7, 0x2, R10 ;  /* 0x00000002070d7824 */ /* 0x000fe200078e020a */
[----:B------:R-:W-:Y:S01]  /*abb0*/  R2UR UR9, R22 ;  /* 0x00000000160972ca */ /* 0x000fe200000e0000 */
[----:B------:R-:W-:Y:S01]  /*abc0*/  VIADD R4, R4, 0xffffffff ;  /* 0xffffffff04047836 */ /* 0x000fe20000000000 */
[----:B------:R-:W-:Y:S01]  /*abd0*/  UIADD3 UR6, UP0, UR24, 0xf0, URZ ;  /* 0x000000f018067890 */ /* 0x000fe2000ff1e03f */
[----:B------:R-:W-:Y:S01]  /*abe0*/  IMAD.SHL.U32 R13, R13, 0x1000, RZ ;  /* 0x000010000d0d7824 */ /* 0x000fe200078e00ff */
[----:B------:R-:W-:Y:S01]  /*abf0*/  R2UR UR11, R15 ;  /* 0x000000000f0b72ca */ /* 0x000fe200000e0000 */
[----:B------:R-:W-:Y:S01]  /*ac00*/  UIADD3 UR26, UP1, UR24, 0x1f0, URZ ;  /* 0x000001f0181a7890 */ /* 0x000fe2000ff3e03f */
[----:B------:R-:W-:Y:S01]  /*ac10*/  R2UR UR10, R21 ;  /* 0x00000000150a72ca */ /* 0x000fe200000e0000 */
[--C-:B------:R-:W-:Y:S01]  /*ac20*/  IMAD R13, R13, 0x2, R24.reuse ;  /* 0x000000020d0d7824 */ /* 0x100fe200078e0218 */
[----:B------:R-:W-:Y:S01]  /*ac30*/  R2UR UR12, R6 ;  /* 0x00000000060c72ca */ /* 0x000fe200000e0000 */
[----:B------:R-:W-:Y:S01]  /*ac40*/  IMAD R24, R7, 0x8000, R24 ;  /* 0x0000800007187824 */ /* 0x000fe200078e0218 */
[----:B------:R-:W-:Y:S01]  /*ac50*/  R2UR UR19, R20 ;  /* 0x00000000141372ca */ /* 0x000fe200000e0000 */
[----:B------:R-:W-:Y:S01]  /*ac60*/  UIADD3.X UR7, URZ, UR25, URZ, UP0, !UPT ;  /* 0x000000193f077290 */ /* 0x000fe200087fe43f */
[----:B------:R-:W-:Y:S01]  /*ac70*/  R2UR UR5, R13 ;  /* 0x000000000d0572ca */ /* 0x000fe200000e0000 */
[----:B------:R-:W-:Y:S01]  /*ac80*/  VIADD R7, R7, 0x1 ;  /* 0x0000000107077836 */ /* 0x000fe20000000000 */
[----:B------:R-:W-:Y:S01]  /*ac90*/  R2UR UR8, R24 ;  /* 0x00000000180872ca */ /* 0x000fe200000e0000 */
[----:B------:R-:W-:Y:S01]  /*aca0*/  UIADD3.X UR27, URZ, UR25, URZ, UP1, !UPT ;  /* 0x000000193f1b7290 */ /* 0x000fe20008ffe43f */
[----:B------:R-:W-:Y:S01]  /*acb0*/  ISETP.GT.AND P1, PT, R4, 0x1, PT ;  /* 0x000000010400780c */ /* 0x000fe20003f24270 */
[----:B------:R-:W-:Y:S01]  /*acc0*/  UMOV UR20, 0x30000 ;  /* 0x0003000000147882 */ /* 0x000fe20000000000 */
[----:B------:R-:W-:Y:S01]  /*acd0*/  UMOV UR14, 0x0 ;  /* 0x00000000000e7882 */ /* 0x000fe20000000000 */
[----:B------:R-:W-:Y:S01]  /*ace0*/  UMOV UR15, 0x10000000 ;  /* 0x10000000000f7882 */ /* 0x000fe20000000000 */
[----:B------:R-:W-:Y:S01]  /*acf0*/  ISETP.NE.AND P0, PT, R7, 0x4, PT ;  /* 0x000000040700780c */ /* 0x000fe20003f05270 */
[----:B------:R-:W-:-:S03]  /*ad00*/  VIADD R21, R21, 0x40 ;  /* 0x0000004015157836 */ /* 0x000fc60000000000 */
[----:B------:R-:W-:Y:S01]  /*ad10*/  SEL R14, RZ, 0x1, P0 ;  /* 0x00000001ff0e7807 */ /* 0x000fe20000000000 */
[----:B------:R-:W-:Y:S01]  /*ad20*/  UIADD3 UR5, UR5, 0x100, URZ ;  /* 0x0000010005057890 */ /* 0x000fe2000fffe03f */
[----:B------:R-:W-:Y:S01]  /*ad30*/  SEL R7, R7, RZ, P0 ;  /* 0x000000ff07077207 */ /* 0x000fe20000000000 */
[----:B------:R-:W-:Y:S01]  /*ad40*/  UIADD3 UR16, UR8, 0x10100, URZ ;  /* 0x0001010008107890 */ /* 0x000fe2000fffe03f */
[----:B------:R-:W-:-:S04]  /*ad50*/  LOP3.LUT R5, R5, R14, RZ, 0x3c, !PT ;  /* 0x0000000e05057212 */ /* 0x000fc800078e3cff */
[----:B------:R-:W-:Y:S02]  /*ad60*/  UMOV UR8, UR5 ;  /* 0x0000000500087c82 */ /* 0x000fe40008000000 */
[----:B------:R0:W-:Y:S02]  /*ad70*/  UTMALDG.3D.MULTICAST [UR8], [UR6], UR20, desc[UR14] ;  /* 0x00000e08060073b4 */ /* 0x0001e40008011814 */
[----:B0-----:R-:W-:Y:S01]  /*ad80*/  UMOV UR8, UR16 ;  /* 0x0000001000087c82 */ /* 0x001fe20008000000 */
[----:B------:R-:W-:Y:S02]  /*ad90*/  UMOV UR11, UR19 ;  /* 0x00000013000b7c82 */ /* 0x000fe40008000000 */
[----:B------:R0:W-:Y:S02]  /*ada0*/  UTMALDG.3D [UR8], [UR26], desc[UR14] ;  /* 0x00000e081a0075b4 */ /* 0x0001e40008011000 */
[----:B0-----:R-:W-:Y:S05]  /*adb0*/  @P1 BRA `(.L_x_300) ;  /* 0xfffffffc003c1947 */ /* 0x001fea000383ffff */
.L_x_297:
[----:B------:R-:W-:Y:S05]  /*adc0*/  BSYNC B1 ;  /* 0x0000000000017941 */ /* 0x000fea0003800000 */
.L_x_296:
[----:B------:R-:W-:Y:S01]  /*add0*/  LOP3.LUT P1, RZ, R9, 0xff, RZ, 0xc0, !PT ;  /* 0x000000ff09ff7812 */ /* 0x000fe2000782c0ff */
[----:B------:R-:W-:Y:S01]  /*ade0*/  IMAD.IADD R3, R8, 0x1, R3 ;  /* 0x0000000108037824 */ /* 0x000fe200078e0203 */
[----:B------:R-:W-:Y:S01]  /*adf0*/  IADD3 R16, P2, R16, UR22, RZ ;  /* 0x0000001610107c10 */ /* 0x000fe2000ff5e0ff */
[----:B------:R-:W-:Y:S01]  /*ae00*/  ULDC.64 UR6, c[0x0][0x650] ;  /* 0x0001940000067ab9 */ /* 0x000fe20000000a00 */
[----:B------:R-:W-:Y:S01]  /*ae10*/  BSSY B1, `(.L_x_301) ;  /* 0x000006c000017945 */ /* 0x000fe20003800000 */
[----:B------:R-:W-:Y:S01]  /*ae20*/  IMAD.MOV.U32 R13, RZ, RZ, -0x1 ;  /* 0xffffffffff0d7424 */ /* 0x000fe200078e00ff */
[----:B------:R-:W-:Y:S01]  /*ae30*/  ISETP.GT.U32.AND P0, PT, R3, 0x3, PT ;  /* 0x000000030300780c */ /* 0x000fe20003f04070 */
[----:B------:R-:W-:Y:S01]  /*ae40*/  IMAD.MOV.U32 R7, RZ, RZ, -0x1 ;  /* 0xffffffffff077424 */ /* 0x000fe200078e00ff */
[----:B------:R-:W-:Y:S01]  /*ae50*/  SHF.R.U32.HI R4, RZ, 0x2, R3 ;  /* 0x00000002ff047819 */ /* 0x000fe20000011603 */
[----:B------:R-:W-:Y:S01]  /*ae60*/  IMAD.MOV.U32 R6, RZ, RZ, -0x1 ;  /* 0xffffffffff067424 */ /* 0x000fe200078e00ff */
[----:B------:R-:W-:-:S02]  /*ae70*/  ISETP.LT.U32.AND P0, PT, R8, 0x4, P0 ;  /* 0x000000040800780c */ /* 0x000fc40000701070 */
[----:B------:R-:W-:Y:S01]  /*ae80*/  IADD3.X R17, R17, UR13, RZ, P2, !PT ;  /* 0x0000000d11117c10 */ /* 0x000fe200097fe4ff */
[----:B------:R-:W0:Y:S01]  /*ae90*/  @P1 S2R R10, SR_CgaCtaId ;  /* 0x00000000000a1919 */ /* 0x000e220000008800 */
[----:B------:R-:W-:Y:S02]  /*aea0*/  @P1 MOV R5, 0x400 ;  /* 0x0000040000051802 */ /* 0x000fe40000000f00 */
[----:B------:R-:W-:Y:S02]  /*aeb0*/  ISETP.GE.U32.AND P2, PT, R16, UR6, PT ;  /* 0x0000000610007c0c */ /* 0x000fe4000bf46070 */
[----:B------:R-:W-:Y:S02]  /*aec0*/  LOP3.LUT R4, R4, 0x1, RZ, 0xc0, !PT ;  /* 0x0000000104047812 */ /* 0x000fe400078ec0ff */
[----:B------:R-:W-:Y:S02]  /*aed0*/  LOP3.LUT R3, R3, 0x3, RZ, 0xc0, !PT ;  /* 0x0000000303037812 */ /* 0x000fe400078ec0ff */
[----:B------:R-:W-:-:S02]  /*aee0*/  PRMT R9, RZ, 0x7610, R9 ;  /* 0x00007610ff097816 */ /* 0x000fc40000000009 */
[----:B0-----:R-:W-:-:S04]  /*aef0*/  @P1 LEA R5, R10, R5, 0x18 ;  /* 0x000000050a051211 */ /* 0x001fc800078ec0ff */
[----:B------:R0:W-:Y:S01]  /*af00*/  @P1 SYNCS.ARRIVE.TRANS64.A1T0 RZ, [R5+URZ+0x58], RZ ;  /* 0x000058ff05ff19a7 */ /* 0x0001e2000810003f */
[----:B------:R-:W-:-:S04]  /*af10*/  ISETP.NE.U32.AND P1, PT, R4, 0x1, PT ;  /* 0x000000010400780c */ /* 0x000fc80003f25070 */
[----:B------:R-:W-:Y:S02]  /*af20*/  ISETP.GT.U32.AND P1, PT, R8, 0x3, !P1 ;  /* 0x000000030800780c */ /* 0x000fe40004f24070 */
[----:B0-----:R-:W-:Y:S02]  /*af30*/  SEL R5, RZ, 0x1, !P0 ;  /* 0x00000001ff057807 */ /* 0x001fe40004000000 */
[----:B------:R-:W-:Y:S02]  /*af40*/  ISETP.GE.U32.AND.EX P0, PT, R17, UR7, PT, P2 ;  /* 0x0000000711007c0c */ /* 0x000fe4000bf06120 */
[----:B------:R-:W-:-:S04]  /*af50*/  SEL R4, RZ, 0x1, !P1 ;  /* 0x00000001ff047807 */ /* 0x000fc80004800000 */
[----:B------:R-:W-:Y:S02]  /*af60*/  LOP3.LUT R0, R4, R0, R5, 0x96, !PT ;  /* 0x0000000004007212 */ /* 0x000fe400078e9605 */
[----:B------:R-:W-:-:S05]  /*af70*/  PRMT R4, RZ, 0x7610, R4 ;  /* 0x00007610ff047816 */ /* 0x000fca0000000004 */
[----:B------:R-:W-:Y:S05]  /*af80*/  @P0 BRA `(.L_x_302) ;  /* 0x0000000400500947 */ /* 0x000fea0003800000 */
[----:B------:R-:W0:Y:S01]  /*af90*/  S2R R15, SR_CTAID.X ;  /* 0x00000000000f7919 */ /* 0x000e220000002500 */
[----:B------:R-:W-:Y:S01]  /*afa0*/  ULDC.64 UR6, c[0x0][0x628] ;  /* 0x00018a0000067ab9 */ /* 0x000fe20000000a00 */
[----:B------:R-:W1:Y:S01]  /*afb0*/  LDC R20, c[0x0][0x144] ;  /* 0x00005100ff147b82 */ /* 0x000e620000000800 */
[----:B------:R-:W-:Y:S01]  /*afc0*/  ISETP.NE.U32.AND P0, PT, RZ, UR6, PT ;  /* 0x00000006ff007c0c */ /* 0x000fe2000bf05070 */
[----:B------:R-:W2:Y:S01]  /*afd0*/  S2R R13, SR_CTAID.Y ;  /* 0x00000000000d7919 */ /* 0x000ea20000002600 */
[----:B------:R-:W-:Y:S01]  /*afe0*/  ULDC UR8, c[0x0][0x630] ;  /* 0x00018c0000087ab9 */ /* 0x000fe20000000800 */
[----:B------:R-:W-:Y:S01]  /*aff0*/  ULDC UR9, c[0x0][0x150] ;  /* 0x0000540000097ab9 */ /* 0x000fe20000000800 */
[----:B------:R-:W-:Y:S01]  /*b000*/  ISETP.NE.AND.EX P0, PT, RZ, UR7, PT, P0 ;  /* 0x00000007ff007c0c */ /* 0x000fe2000bf05300 */
[----:B------:R-:W-:Y:S02]  /*b010*/  IMAD.MOV.U32 R4, RZ, RZ, R16 ;  /* 0x000000ffff047224 */ /* 0x000fe400078e0010 */
[----:B------:R-:W-:Y:S01]  /*b020*/  IMAD.MOV.U32 R5, RZ, RZ, R17 ;  /* 0x000000ffff057224 */ /* 0x000fe200078e0011 */
[----:B0-----:R-:W-:-:S09]  /*b030*/  I2FP.F32.U32 R22, R15 ;  /* 0x0000000f00167245 */ /* 0x001fd20000201000 */
[----:B------:R-:W-:Y:S05]  /*b040*/  @!P0 BRA `(.L_x_303) ;  /* 0x0000000000288947 */ /* 0x000fea0003800000 */
[----:B------:R-:W-:Y:S02]  /*b050*/  ULDC UR5, c[0x0][0x634] ;  /* 0x00018d0000057ab9 */ /* 0x000fe40000000800 */
[----:B------:R-:W-:-:S05]  /*b060*/  IADD3 R5, P0, R16, UR5, RZ ;  /* 0x0000000510057c10 */ /* 0x000fca000ff1e0ff */
[----:B------:R-:W-:-:S04]  /*b070*/  IMAD.X R21, RZ, RZ, R17, P0 ;  /* 0x000000ffff157224 */ /* 0x000fc800000e0611 */
[----:B------:R-:W-:-:S04]  /*b080*/  IMAD.WIDE.U32 R6, R21, UR6, RZ ;  /* 0x0000000615067c25 */ /* 0x000fc8000f8e00ff */
[----:B------:R-:W-:-:S04]  /*b090*/  IMAD.WIDE.U32 R6, P0, R5, UR7, R6 ;  /* 0x0000000705067c25 */ /* 0x000fc8000f800006 */
[----:B------:R-:W-:-:S04]  /*b0a0*/  IMAD.WIDE.U32 R4, R5, UR6, RZ ;  /* 0x0000000605047c25 */ /* 0x000fc8000f8e00ff */
[----:B------:R-:W-:Y:S01]  /*b0b0*/  IMAD.MOV.U32 R4, RZ, RZ, R7 ;  /* 0x000000ffff047224 */ /* 0x000fe200078e0007 */
[----:B------:R-:W-:Y:S01]  /*b0c0*/  IADD3 RZ, P1, R5, R6, RZ ;  /* 0x0000000605ff7210 */ /* 0x000fe20007f3e0ff */
[----:B------:R-:W-:-:S04]  /*b0d0*/  IMAD.X R5, RZ, RZ, RZ, P0 ;  /* 0x000000ffff057224 */ /* 0x000fc800000e06ff */
[----:B------:R-:W-:-:S08]  /*b0e0*/  IMAD.WIDE.U32.X R4, R21, UR7, R4, P1 ;  /* 0x0000000715047c25 */ /* 0x000fd000088e0404 */
.L_x_303:
[----:B------:R-:W-:Y:S01]  /*b0f0*/  FMUL R22, R22, UR9 ;  /* 0x0000000916167c20 */ /* 0x000fe20008400000 */
[--C-:B------:R-:W-:Y:S01]  /*b100*/  SHF.R.U64 R14, R4, UR8, R5.reuse ;  /* 0x00000008040e7c19 */ /* 0x100fe20008001205 */
[----:B------:R-:W-:Y:S01]  /*b110*/  ULDC.64 UR6, c[0x0][0x620] ;  /* 0x0001880000067ab9 */ /* 0x000fe20000000a00 */
[----:B------:R-:W-:Y:S01]  /*b120*/  SHF.R.U32.HI R4, RZ, UR8, R5 ;  /* 0x00000008ff047c19 */ /* 0x000fe20008011605 */
[----:B------:R-:W-:Y:S01]  /*b130*/  ULDC.64 UR8, c[0x0][0x640] ;  /* 0x0001900000087ab9 */ /* 0x000fe20000000a00 */
[----:B------:R-:W-:Y:S01]  /*b140*/  IADD3 R5, P0, RZ, -R14, RZ ;  /* 0x8000000eff057210 */ /* 0x000fe20007f1e0ff */
[----:B------:R-:W0:Y:S01]  /*b150*/  F2I.U32.TRUNC.NTZ R22, R22 ;  /* 0x0000001600167305 */ /* 0x000e22000020f000 */
[----:B------:R-:W-:-:S03]  /*b160*/  ULDC UR5, c[0x0][0x618] ;  /* 0x0001860000057ab9 */ /* 0x000fc60000000800 */
[----:B------:R-:W-:Y:S01]  /*b170*/  IMAD.X R4, RZ, RZ, ~R4, P0 ;  /* 0x000000ffff047224 */ /* 0x000fe200000e0e04 */
[----:B------:R-:W-:-:S03]  /*b180*/  ISETP.NE.U32.AND P0, PT, RZ, UR8, PT ;  /* 0x00000008ff007c0c */ /* 0x000fc6000bf05070 */
[----:B------:R-:W-:Y:S01]  /*b190*/  IMAD R4, R4, UR6, RZ ;  /* 0x0000000604047c24 */ /* 0x000fe2000f8e02ff */
[----:B------:R-:W-:-:S03]  /*b1a0*/  ISETP.NE.AND.EX P0, PT, RZ, UR9, PT, P0 ;  /* 0x00000009ff007c0c */ /* 0x000fc6000bf05300 */
[C---:B------:R-:W-:Y:S02]  /*b1b0*/  IMAD R7, R5.reuse, UR7, R4 ;  /* 0x0000000705077c24 */ /* 0x040fe4000f8e0204 */
[----:B------:R-:W-:Y:S01]  /*b1c0*/  IMAD.WIDE.U32 R4, R5, UR6, R16 ;  /* 0x0000000605047c25 */ /* 0x000fe2000f8e0010 */
[----:B------:R-:W-:-:S03]  /*b1d0*/  ULDC UR6, c[0x0][0x154] ;  /* 0x0000550000067ab9 */ /* 0x000fc60000000800 */
[----:B0-----:R-:W-:Y:S02]  /*b1e0*/  IMAD.MOV R6, RZ, RZ, -R22 ;  /* 0x000000ffff067224 */ /* 0x001fe400078e0a16 */
[----:B------:R-:W-:Y:S02]  /*b1f0*/  IMAD.IADD R5, R5, 0x1, R7 ;  /* 0x0000000105057824 */ /* 0x000fe400078e0207 */
[----:B-1----:R-:W-:Y:S01]  /*b200*/  IMAD R15, R20, R6, R15 ;  /* 0x00000006140f7224 */ /* 0x002fe200078e020f */
[----:B--2---:R-:W-:Y:S01]  /*b210*/  I2FP.F32.U32 R6, R13 ;  /* 0x0000000d00067245 */ /* 0x004fe20000201000 */
[----:B------:R-:W0:Y:S01]  /*b220*/  LDC R20, c[0x0][0x148] ;  /* 0x00005200ff147b82 */ /* 0x000e220000000800 */
[--C-:B------:R-:W-:Y:S02]  /*b230*/  SHF.R.U64 R21, R4, UR5, R5.reuse ;  /* 0x0000000504157c19 */ /* 0x100fe40008001205 */
[----:B------:R-:W-:Y:S01]  /*b240*/  SHF.R.U32.HI R4, RZ, UR5, R5 ;  /* 0x00000005ff047c19 */ /* 0x000fe20008011605 */
[----:B------:R-:W-:Y:S01]  /*b250*/  FMUL R6, R6, UR6 ;  /* 0x0000000606067c20 */ /* 0x000fe20008400000 */
[----:B------:R-:W-:-:S02]  /*b260*/  ULDC UR5, c[0x0][0x608] ;  /* 0x0001820000057ab9 */ /* 0x000fc40000000800 */
[--C-:B------:R-:W-:Y:S01]  /*b270*/  SHF.R.U64 R23, R21, UR5, R4.reuse ;  /* 0x0000000515177c19 */ /* 0x100fe20008001204 */
[----:B------:R1:W2:Y:S01]  /*b280*/  F2I.U32.TRUNC.NTZ R24, R6 ;  /* 0x0000000600187305 */ /* 0x0002a2000020f000 */
[----:B------:R-:W-:Y:S01]  /*b290*/  SHF.R.U32.HI R4, RZ, UR5, R4 ;  /* 0x00000005ff047c19 */ /* 0x000fe20008011604 */
[----:B------:R-:W-:-:S03]  /*b2a0*/  ULDC UR5, c[0x0][0x658] ;  /* 0x0001960000057ab9 */ /* 0x000fc60000000800 */
[--C-:B------:R-:W-:Y:S02]  /*b2b0*/  SHF.R.U64 R22, R23, UR5, R4.reuse ;  /* 0x0000000517167c19 */ /* 0x100fe40008001204 */
[----:B------:R-:W-:-:S03]  /*b2c0*/  SHF.R.U32.HI R25, RZ, UR5, R4 ;  /* 0x00000005ff197c19 */ /* 0x000fc60008011604 */
[----:B------:R-:W-:Y:S02]  /*b2d0*/  IMAD.MOV.U32 R4, RZ, RZ, R22 ;  /* 0x000000ffff047224 */ /* 0x000fe400078e0016 */
[----:B------:R-:W-:Y:S01]  /*b2e0*/  IMAD.MOV.U32 R5, RZ, RZ, R25 ;  /* 0x000000ffff057224 */ /* 0x000fe200078e0019 */
[----:B-1----:R-:W-:Y:S06]  /*b2f0*/  @!P0 BRA `(.L_x_304) ;  /* 0x0000000000288947 */ /* 0x002fec0003800000 */
        /* <DEDUP_REMOVED lines=10> */
.L_x_304:
[----:B------:R-:W-:Y:S01]  /*b3a0*/  ISETP.NE.AND P0, PT, R2, 0x1, PT ;  /* 0x000000010200780c */ /* 0x000fe20003f05270 */
[----:B------:R-:W-:Y:S01]  /*b3b0*/  ULDC UR5, c[0x0][0x648] ;  /* 0x0001920000057ab9 */ /* 0x000fe20000000800 */
[----:B------:R-:W-:Y:S01]  /*b3c0*/  LOP3.LUT R23, R23, UR17, RZ, 0xc0, !PT ;  /* 0x0000001117177c12 */ /* 0x000fe2000f8ec0ff */
[----:B--2---:R-:W-:Y:S01]  /*b3d0*/  IMAD.MOV R24, RZ, RZ, -R24 ;  /* 0x000000ffff187224 */ /* 0x004fe200078e0a18 */
[----:B------:R-:W-:Y:S01]  /*b3e0*/  SHF.R.U64 R4, R4, UR5, R5 ;  /* 0x0000000504047c19 */ /* 0x000fe20008001205 */
[----:B------:R-:W-:Y:S01]  /*b3f0*/  ULDC UR5, c[0x0][0x638] ;  /* 0x00018e0000057ab9 */ /* 0x000fe20000000800 */
[----:B------:R-:W-:Y:S01]  /*b400*/  LOP3.LUT R21, R21, UR4, RZ, 0xc0, !PT ;  /* 0x0000000415157c12 */ /* 0x000fe2000f8ec0ff */
[----:B------:R-:W-:Y:S01]  /*b410*/  ULDC UR6, c[0x0][0x610] ;  /* 0x0001840000067ab9 */ /* 0x000fe20000000800 */
[----:B------:R-:W-:Y:S02]  /*b420*/  IMAD.MOV.U32 R6, RZ, RZ, R14 ;  /* 0x000000ffff067224 */ /* 0x000fe400078e000e */
[----:B------:R-:W-:-:S02]  /*b430*/  IMAD.MOV R5, RZ, RZ, -R4 ;  /* 0x000000ffff057224 */ /* 0x000fc400078e0a04 */
[----:B------:R-:W-:Y:S02]  /*b440*/  IMAD R4, R4, UR18, R23 ;  /* 0x0000001204047c24 */ /* 0x000fe4000f8e0217 */
[----:B0-----:R-:W-:Y:S02]  /*b450*/  @P0 IMAD R15, R20, R24, R13 ;  /* 0x00000018140f0224 */ /* 0x001fe400078e020d */
[----:B------:R-:W-:Y:S01]  /*b460*/  IMAD R22, R5, UR5, R22 ;  /* 0x0000000505167c24 */ /* 0x000fe2000f8e0216 */
[----:B------:R-:W-:Y:S01]  /*b470*/  ULDC UR5, c[0x0][0x600] ;  /* 0x0001800000057ab9 */ /* 0x000fe20000000800 */
[----:B------:R-:W-:Y:S02]  /*b480*/  IMAD R15, R4, UR6, R15 ;  /* 0x00000006040f7c24 */ /* 0x000fe4000f8e020f */
[----:B------:R-:W-:Y:S02]  /*b490*/  IMAD R22, R22, UR5, R21 ;  /* 0x0000000516167c24 */ /* 0x000fe4000f8e0215 */
[----:B------:R-:W-:-:S03]  /*b4a0*/  IMAD.MOV.U32 R4, RZ, RZ, 0x1 ;  /* 0x00000001ff047424 */ /* 0x000fc600078e00ff */
[----:B------:R-:W-:Y:S02]  /*b4b0*/  SEL R7, R22, R15, !P0 ;  /* 0x0000000f16077207 */ /* 0x000fe40004000000 */
[----:B------:R-:W-:-:S07]  /*b4c0*/  SEL R13, R15, R22, !P0 ;  /* 0x000000160f0d7207 */ /* 0x000fce0004000000 */
.L_x_302:
[----:B------:R-:W-:Y:S05]  /*b4d0*/  BSYNC B1 ;  /* 0x0000000000017941 */ /* 0x000fea0003800000 */
.L_x_301:
[----:B------:R-:W-:-:S13]  /*b4e0*/  LOP3.LUT P0, RZ, R4, 0xff, RZ, 0xc0, !PT ;  /* 0x000000ff04ff7812 */ /* 0x000fda000780c0ff */
[----:B------:R-:W-:Y:S05]  /*b4f0*/  @P0 BRA `(.L_x_305) ;  /* 0xfffffff400340947 */ /* 0x000fea000383ffff */
[----:B------:R-:W-:Y:S05]  /*b500*/  BSYNC B0 ;  /* 0x0000000000007941 */ /* 0x000fea0003800000 */
.L_x_294:
[----:B------:R-:W-:-:S03]  /*b510*/  UMOV UR5, 0xffffffff ;  /* 0xffffffff00057882 */ /* 0x000fc60000000000 */
[----:B------:R-:W-:Y:S05]  /*b520*/  BRA.DIV UR5, `(.L_x_306) ;  /* 0x0000000605147947 */ /* 0x000fea000b800000 */
[----:B------:R-:W-:-:S13]  /*b530*/  ELECT P6, URZ, PT ;  /* 0x00000000003f782f */ /* 0x000fda00038c0000 */
.L_x_320:
[----:B------:R-:W-:Y:S04]  /*b540*/  BSSY B0, `(.L_x_307) ;  /* 0x000002b000007945 */ /* 0x000fe80003800000 */
[----:B------:R-:W-:Y:S05]  /*b550*/  @!P6 BRA `(.L_x_308) ;  /* 0x0000000000a4e947 */ /* 0x000fea0003800000 */
[----:B------:R-:W-:-:S04]  /*b560*/  LOP3.LUT R19, R19, 0x2, RZ, 0xfc, !PT ;  /* 0x0000000213137812 */ /* 0x000fc800078efcff */
[----:B------:R-:W-:-:S13]  /*b570*/  ISETP.NE.AND P0, PT, R19, 0x3, PT ;  /* 0x000000031300780c */ /* 0x000fda0003f05270 */
[----:B------:R-:W-:Y:S05]  /*b580*/  @!P0 BRA `(.L_x_309) ;  /* 0x0000000000048947 */ /* 0x000fea0003800000 */
[----:B------:R-:W-:Y:S01]  /*b590*/  BPT.TRAP 0x1 ;  /* 0x000000040000795c */ /* 0x000fe20000300000 */
.L_x_309:
[----:B------:R-:W0:Y:S01]  /*b5a0*/  S2R R5, SR_CgaCtaId ;  /* 0x0000000000057919 */ /* 0x000e220000008800 */
[----:B------:R-:W-:Y:S02]  /*b5b0*/  MOV R2, 0x400 ;  /* 0x0000040000027802 */ /* 0x000fe40000000f00 */
[----:B------:R-:W-:Y:S02]  /*b5c0*/  SHF.L.U32 R4, R0, 0x1f, RZ ;  /* 0x0000001f00047819 */ /* 0x000fe400000006ff */
[----:B0-----:R-:W-:-:S05]  /*b5d0*/  LEA R2, R5, R2, 0x18 ;  /* 0x0000000205027211 */ /* 0x001fca00078ec0ff */
[----:B------:R-:W-:-:S04]  /*b5e0*/  VIADD R2, R2, 0x20 ;  /* 0x0000002002027836 */ /* 0x000fc80000000000 */
[C---:B------:R-:W-:Y:S02]  /*b5f0*/  IMAD R7, R3.reuse, 0x8, R2 ;  /* 0x0000000803077824 */ /* 0x040fe400078e0202 */
[----:B------:R-:W-:Y:S02]  /*b600*/  VIADD R3, R3, 0x1 ;  /* 0x0000000103037836 */ /* 0x000fe40000000000 */
[----:B------:R-:W0:Y:S03]  /*b610*/  SYNCS.PHASECHK.TRANS64.TRYWAIT P0, [R7+URZ], R4 ;  /* 0x00000004070075a7 */ /* 0x000e26000800017f */
[----:B------:R-:W-:-:S04]  /*b620*/  ISETP.NE.AND P1, PT, R3, 0x4, PT ;  /* 0x000000040300780c */ /* 0x000fc80003f25270 */
[----:B------:R-:W-:Y:S02]  /*b630*/  SEL R5, RZ, 0x1, P1 ;  /* 0x00000001ff057807 */ /* 0x000fe40000800000 */
[----:B------:R-:W-:Y:S02]  /*b640*/  SEL R3, R3, RZ, P1 ;  /* 0x000000ff03037207 */ /* 0x000fe40000800000 */
[----:B------:R-:W-:-:S03]  /*b650*/  LOP3.LUT R6, R0, R5, RZ, 0x3c, !PT ;  /* 0x0000000500067212 */ /* 0x000fc600078e3cff */
[----:B------:R-:W-:Y:S01]  /*b660*/  IMAD R8, R3, 0x8, R2 ;  /* 0x0000000803087824 */ /* 0x000fe200078e0202 */
[----:B------:R-:W-:Y:S01]  /*b670*/  SHF.L.U32 R5, R6, 0x1f, RZ ;  /* 0x0000001f06057819 */ /* 0x000fe200000006ff */
[----:B0-----:R-:W-:Y:S06]  /*b680*/  @!P0 BRA `(.L_x_310) ;  /* 0x0000000000dc8947 */ /* 0x001fec0003800000 */
.L_x_321:
[----:B------:R-:W1:Y:S01]  /*b690*/  SYNCS.PHASECHK.TRANS64.TRYWAIT P0, [R8+URZ], R5 ;  /* 0x00000005080075a7 */ /* 0x000e62000800017f */
[----:B------:R-:W-:-:S05]  /*b6a0*/  VIADD R0, R3, 0x1 ;  /* 0x0000000103007836 */ /* 0x000fca0000000000 */
[----:B------:R-:W-:-:S04]  /*b6b0*/  ISETP.NE.AND P1, PT, R0, 0x4, PT ;  /* 0x000000040000780c */ /* 0x000fc80003f25270 */
[----:B------:R-:W-:Y:S02]  /*b6c0*/  SEL R3, RZ, 0x1, P1 ;  /* 0x00000001ff037807 */ /* 0x000fe40000800000 */
[----:B0-----:R-:W-:Y:S02]  /*b6d0*/  SEL R7, R0, RZ, P1 ;  /* 0x000000ff00077207 */ /* 0x001fe40000800000 */
[----:B------:R-:W-:-:S03]  /*b6e0*/  LOP3.LUT R9, R6, R3, RZ, 0x3c, !PT ;  /* 0x0000000306097212 */ /* 0x000fc600078e3cff */
[----:B------:R-:W-:Y:S01]  /*b6f0*/  IMAD R11, R7, 0x8, R2 ;  /* 0x00000008070b7824 */ /* 0x000fe200078e0202 */
[----:B------:R-:W-:Y:S01]  /*b700*/  SHF.L.U32 R6, R9, 0x1f, RZ ;  /* 0x0000001f09067819 */ /* 0x000fe200000006ff */
[----:B-1----:R-:W-:Y:S06]  /*b710*/  @!P0 BRA `(.L_x_311) ;  /* 0x0000000000cc8947 */ /* 0x002fec0003800000 */
.L_x_322:
[----:B------:R-:W1:Y:S01]  /*b720*/  SYNCS.PHASECHK.TRANS64.TRYWAIT P0, [R11+URZ], R6 ;  /* 0x000000060b0075a7 */ /* 0x000e62000800017f */
[----:B------:R-:W-:-:S05]  /*b730*/  VIADD R0, R7, 0x1 ;  /* 0x0000000107007836 */ /* 0x000fca0000000000 */
[----:B------:R-:W-:-:S04]  /*b740*/  ISETP.NE.AND P1, PT, R0, 0x4, PT ;  /* 0x000000040000780c */ /* 0x000fc80003f25270 */
[----:B------:R-:W-:Y:S02]  /*b750*/  SEL R4, RZ, 0x1, P1 ;  /* 0x00000001ff047807 */ /* 0x000fe40000800000 */
[----:B------:R-:W-:Y:S02]  /*b760*/  SEL R3, R0, RZ, P1 ;  /* 0x000000ff00037207 */ /* 0x000fe40000800000 */
[----:B------:R-:W-:Y:S01]  /*b770*/  LOP3.LUT R0, R9, R4, RZ, 0x3c, !PT ;  /* 0x0000000409007212 */ /* 0x000fe200078e3cff */
[----:B-1----:R-:W-:Y:S06]  /*b780*/  @!P0 BRA `(.L_x_312) ;  /* 0x0000000000c48947 */ /* 0x002fec0003800000 */
.L_x_323:
[----:B------:R-:W-:Y:S01]  /*b790*/  IMAD R3, R3, 0x8, R2 ;  /* 0x0000000803037824 */ /* 0x000fe200078e0202 */
[----:B------:R-:W-:-:S07]  /*b7a0*/  SHF.L.U32 R0, R0, 0x1f, RZ ;  /* 0x0000001f00007819 */ /* 0x000fce00000006ff */
.L_x_313:
[----:B--2---:R2:W3:Y:S02]  /*b7b0*/  SYNCS.PHASECHK.TRANS64.TRYWAIT P0, [R3+URZ], R0 ;  /* 0x00000000030075a7 */ /* 0x0044e4000800017f */
[----:B---3--:R-:W-:Y:S05]  /*b7c0*/  @!P0 NANOSLEEP.SYNCS 0x989680 ;  /* 0x009896800000895d */ /* 0x008fea0003900000 */
[----:B------:R-:W3:Y:S02]  /*b7d0*/  @!P0 SYNCS.PHASECHK.TRANS64 P0, [R3+URZ], R0 ;  /* 0x00000000030085a7 */ /* 0x000ee4000800007f */
[----:B---3--:R-:W-:Y:S05]  /*b7e0*/  @!P0 BRA `(.L_x_313) ;  /* 0xfffffffc00f08947 */ /* 0x008fea000383ffff */
.L_x_308:
[----:B------:R-:W-:Y:S05]  /*b7f0*/  BSYNC B0 ;  /* 0x0000000000007941 */ /* 0x000fea0003800000 */
.L_x_307:
[----:B------:R-:W-:Y:S05]  /*b800*/  EXIT ;  /* 0x000000000000794d */ /* 0x000fea0003800000 */
.L_x_21:
[----:B---3--:R3:W4:Y:S02]  /*b810*/  SYNCS.PHASECHK.TRANS64.TRYWAIT P1, [R3+URZ], R0 ;  /* 0x00000000030075a7 */ /* 0x008724000802017f */
[----:B----4-:R-:W-:Y:S05]  /*b820*/  @!P1 NANOSLEEP.SYNCS 0x989680 ;  /* 0x009896800000995d */ /* 0x010fea0003900000 */
[----:B------:R-:W4:Y:S02]  /*b830*/  @!P1 SYNCS.PHASECHK.TRANS64 P1, [R3+URZ], R0 ;  /* 0x00000000030095a7 */ /* 0x000f24000802007f */
[----:B----4-:R-:W-:Y:S05]  /*b840*/  @!P1 BRA `(.L_x_21) ;  /* 0xfffffffc00f09947 */ /* 0x010fea000383ffff */
[----:B------:R-:W-:Y:S05]  /*b850*/  BRA `(.L_x_20) ;  /* 0xffffff5c00147947 */ /* 0x000fea000383ffff */
.L_x_26:
[----:B-1----:R1:W2:Y:S02]  /*b860*/  SYNCS.PHASECHK.TRANS64.TRYWAIT P1, [R5+URZ], R4 ;  /* 0x00000004050075a7 */ /* 0x0022a4000802017f */
[----:B--2---:R-:W-:Y:S05]  /*b870*/  @!P1 NANOSLEEP.SYNCS 0x989680 ;  /* 0x009896800000995d */ /* 0x004fea0003900000 */
[----:B------:R-:W2:Y:S02]  /*b880*/  @!P1 SYNCS.PHASECHK.TRANS64 P1, [R5+URZ], R4 ;  /* 0x00000004050095a7 */ /* 0x000ea4000802007f */
[----:B--2---:R-:W-:Y:S05]  /*b890*/  @!P1 BRA `(.L_x_26) ;  /* 0xfffffffc00f09947 */ /* 0x004fea000383ffff */
[----:B------:R-:W-:Y:S05]  /*b8a0*/  BRA `(.L_x_25) ;  /* 0xffffff6000107947 */ /* 0x000fea000383ffff */
.L_x_295:
[----:B------:R-:W-:Y:S01]  /*b8b0*/  BSSY B1, `(.L_x_314) ;  /* 0x0000006000017945 */ /* 0x000fe20003800000 */
[----:B------:R-:W-:-:S07]  /*b8c0*/  IMAD.MOV.U32 R15, RZ, RZ, -0x1 ;  /* 0xffffffffff0f7424 */ /* 0x000fce00078e00ff */
[----:B------:R-:W-:Y:S05]  /*b8d0*/  WARPSYNC.COLLECTIVE R15, `(.L_x_315) ;  /* 0x000000000f0c7348 */ /* 0x000fea0003c00000 */
[----:B------:R-:W-:Y:S02]  /*b8e0*/  ELECT P6, UR62, PT ;  /* 0x00000000003e782f */ /* 0x000fe400038c0000 */
[----:B------:R-:W-:Y:S01]  /*b8f0*/  MOV R14, UR62 ;  /* 0x0000003e000e7c02 */ /* 0x000fe20008000f00 */
[----:B------:R-:W-:Y:S10]  /*b900*/  ENDCOLLECTIVE ;  /* 0x000000000000791b */ /* 0x000ff40003800000 */
.L_x_315:
[----:B------:R-:W-:Y:S05]  /*b910*/  BSYNC B1 ;  /* 0x0000000000017941 */ /* 0x000fea0003800000 */
.L_x_314:
[----:B------:R-:W-:Y:S05]  /*b920*/  BRA `(.L_x_316) ;  /* 0xfffffff000347947 */ /* 0x000fea000383ffff */
.L_x_298:
[----:B0-----:R0:W1:Y:S02]  /*b930*/  SYNCS.PHASECHK.TRANS64.TRYWAIT P0, [R22+URZ+0x20], R13 ;  /* 0x0000200d160075a7 */ /* 0x001064000800017f */
[----:B-1----:R-:W-:Y:S05]  /*b940*/  @!P0 NANOSLEEP.SYNCS 0x989680 ;  /* 0x009896800000895d */ /* 0x002fea0003900000 */
[----:B------:R-:W1:Y:S02]  /*b950*/  @!P0 SYNCS.PHASECHK.TRANS64 P0, [R22+URZ+0x20], R13 ;  /* 0x0000200d160085a7 */ /* 0x000e64000800007f */
[----:B-1----:R-:W-:Y:S05]  /*b960*/  @!P0 BRA `(.L_x_298) ;  /* 0xfffffffc00f08947 */ /* 0x002fea000383ffff */
[----:B------:R-:W-:Y:S05]  /*b970*/  BRA `(.L_x_317) ;  /* 0xfffffff000747947 */ /* 0x000fea000383ffff */
.L_x_306:
[----:B------:R-:W-:Y:S01]  /*b980*/  BSSY B0, `(.L_x_318) ;  /* 0x0000006000007945 */ /* 0x000fe20003800000 */
[----:B------:R-:W-:-:S07]  /*b990*/  IMAD.MOV.U32 R15, RZ, RZ, -0x1 ;  /* 0xffffffffff0f7424 */ /* 0x000fce00078e00ff */
[----:B------:R-:W-:Y:S05]  /*b9a0*/  WARPSYNC.COLLECTIVE R15, `(.L_x_319) ;  /* 0x000000000f0c7348 */ /* 0x000fea0003c00000 */
[----:B------:R-:W-:Y:S02]  /*b9b0*/  ELECT P6, UR62, PT ;  /* 0x00000000003e782f */ /* 0x000fe400038c0000 */
[----:B------:R-:W-:Y:S01]  /*b9c0*/  MOV R14, UR62 ;  /* 0x0000003e000e7c02 */ /* 0x000fe20008000f00 */
[----:B------:R-:W-:Y:S10]  /*b9d0*/  ENDCOLLECTIVE ;  /* 0x000000000000791b */ /* 0x000ff40003800000 */
.L_x_319:
[----:B------:R-:W-:Y:S05]  /*b9e0*/  BSYNC B0 ;  /* 0x0000000000007941 */ /* 0x000fea0003800000 */
.L_x_318:
[----:B------:R-:W-:Y:S05]  /*b9f0*/  BRA `(.L_x_320) ;  /* 0xfffffff800d07947 */ /* 0x000fea000383ffff */
.L_x_310:
[----:B0-----:R0:W1:Y:S02]  /*ba00*/  SYNCS.PHASECHK.TRANS64.TRYWAIT P0, [R7+URZ], R4 ;  /* 0x00000004070075a7 */ /* 0x001064000800017f */
[----:B-1----:R-:W-:Y:S05]  /*ba10*/  @!P0 NANOSLEEP.SYNCS 0x989680 ;  /* 0x009896800000895d */ /* 0x002fea0003900000 */
[----:B------:R-:W1:Y:S02]  /*ba20*/  @!P0 SYNCS.PHASECHK.TRANS64 P0, [R7+URZ], R4 ;  /* 0x00000004070085a7 */ /* 0x000e64000800007f */
[----:B-1----:R-:W-:Y:S05]  /*ba30*/  @!P0 BRA `(.L_x_310) ;  /* 0xfffffffc00f08947 */ /* 0x002fea000383ffff */
[----:B------:R-:W-:Y:S05]  /*ba40*/  BRA `(.L_x_321) ;  /* 0xfffffffc00107947 */ /* 0x000fea000383ffff */
.L_x_311:
[----:B0-----:R0:W1:Y:S02]  /*ba50*/  SYNCS.PHASECHK.TRANS64.TRYWAIT P0, [R8+URZ], R5 ;  /* 0x00000005080075a7 */ /* 0x001064000800017f */
[----:B-1----:R-:W-:Y:S05]  /*ba60*/  @!P0 NANOSLEEP.SYNCS 0x989680 ;  /* 0x009896800000895d */ /* 0x002fea0003900000 */
[----:B------:R-:W1:Y:S02]  /*ba70*/  @!P0 SYNCS.PHASECHK.TRANS64 P0, [R8+URZ], R5 ;  /* 0x00000005080085a7 */ /* 0x000e64000800007f */
[----:B-1----:R-:W-:Y:S05]  /*ba80*/  @!P0 BRA `(.L_x_311) ;  /* 0xfffffffc00f08947 */ /* 0x002fea000383ffff */
[----:B------:R-:W-:Y:S05]  /*ba90*/  BRA `(.L_x_322) ;  /* 0xfffffffc00207947 */ /* 0x000fea000383ffff */
.L_x_312:
[----:B-1----:R1:W2:Y:S02]  /*baa0*/  SYNCS.PHASECHK.TRANS64.TRYWAIT P0, [R11+URZ], R6 ;  /* 0x000000060b0075a7 */ /* 0x0022a4000800017f */
[----:B--2---:R-:W-:Y:S05]  /*bab0*/  @!P0 NANOSLEEP.SYNCS 0x989680 ;  /* 0x009896800000895d */ /* 0x004fea0003900000 */
[----:B------:R-:W2:Y:S02]  /*bac0*/  @!P0 SYNCS.PHASECHK.TRANS64 P0, [R11+URZ], R6 ;  /* 0x000000060b0085a7 */ /* 0x000ea4000800007f */
[----:B--2---:R-:W-:Y:S05]  /*bad0*/  @!P0 BRA `(.L_x_312) ;  /* 0xfffffffc00f08947 */ /* 0x004fea000383ffff */
[----:B------:R-:W-:Y:S05]  /*bae0*/  BRA `(.L_x_323) ;  /* 0xfffffffc00287947 */ /* 0x000fea000383ffff */
.L_x_324:
[----:B------:R-:W-:-:S00]  /*baf0*/  BRA `(.L_x_324) ;  /* 0xfffffffc00fc7947 */ /* 0x000fc0000383ffff */
[----:B------:R-:W-:-:S00]  /*bb00*/  NOP ;  /* 0x0000000000007918 */ /* 0x000fc00000000000 */
[----:B------:R-:W-:-:S00]  /*bb10*/  NOP ;  /* 0x0000000000007918 */ /* 0x000fc00000000000 */
[----:B------:R-:W-:-:S00]  /*bb20*/  NOP ;  /* 0x0000000000007918 */ /* 0x000fc00000000000 */
[----:B------:R-:W-:-:S00]  /*bb30*/  NOP ;  /* 0x0000000000007918 */ /* 0x000fc00000000000 */
[----:B------:R-:W-:-:S00]  /*bb40*/  NOP ;  /* 0x0000000000007918 */ /* 0x000fc00000000000 */
[----:B------:R-:W-:-:S00]  /*bb50*/  NOP ;  /* 0x0000000000007918 */ /* 0x000fc00000000000 */
[----:B------:R-:W-:-:S00]  /*bb60*/  NOP ;  /* 0x0000000000007918 */ /* 0x000fc00000000000 */
[----:B------:R-:W-:-:S00]  /*bb70*/  NOP ;  /* 0x0000000000007918 */ /* 0x000fc00000000000 */
.L_x_325:


//--------------------- .nv.global.init           --------------------------
	.section	.nv.global.init,"aw",@progbits
.nv.global.init:
	.type		$str$22,@object
	.size		$str$22,($str$23 - $str$22)
$str$22:
        /*0000*/ 	.byte	0x6b, 0x5f, 0x74, 0x69, 0x6c, 0x65, 0x5f, 0x63, 0x6f, 0x75, 0x6e, 0x74, 0x20, 0x3e, 0x3d, 0x20
        /*0010*/ 	.byte	0x31, 0x00
	.type		$str$23,@object
	.size		$str$23,(__unnamed_1 - $str$23)
$str$23:
        /*0012*/ 	.byte	0x2f, 0x74, 0x6d, 0x70, 0x2f, 0x63, 0x75, 0x74, 0x6c, 0x61, 0x73, 0x73, 0x5f, 0x73, 0x77, 0x65
        /*0022*/ 	.byte	0x65, 0x70, 0x5f, 0x73, 0x72, 0x63, 0x2f, 0x69, 0x6e, 0x63, 0x6c, 0x75, 0x64, 0x65, 0x2f, 0x63
        /*0032*/ 	.byte	0x75, 0x74, 0x6c, 0x61, 0x73, 0x73, 0x2f, 0x67, 0x65, 0x6d, 0x6d, 0x2f, 0x63, 0x6f, 0x6c, 0x6c
        /*0042*/ 	.byte	0x65, 0x63, 0x74, 0x69, 0x76, 0x65, 0x2f, 0x73, 0x6d, 0x39, 0x30, 0x5f, 0x6d, 0x6d, 0x61, 0x5f
        /*0052*/ 	.byte	0x74, 0x6d, 0x61, 0x5f, 0x67, 0x6d, 0x6d, 0x61, 0x5f, 0x73, 0x73, 0x5f, 0x77, 0x61, 0x72, 0x70
        /*0062*/ 	.byte	0x73, 0x70, 0x65, 0x63, 0x69, 0x61, 0x6c, 0x69, 0x7a, 0x65, 0x64, 0x2e, 0x68, 0x70, 0x70, 0x00
	.type		__unnamed_1,@object
	.size		__unnamed_1,(.L_0 - __unnamed_1)
__unnamed_1:
        /*0072*/ 	.byte	0x76, 0x6f, 0x69, 0x64, 0x20, 0x63, 0x75, 0x74, 0x6c, 0x61, 0x73, 0x73, 0x3a, 0x3a, 0x67, 0x65
        /* <DEDUP_REMOVED lines=181> */
.L_0:


//--------------------- .nv.shared._ZN7cutlass13device_kernelINS_4gemm6kernel13GemmUniversalIN4cute5tupleIJiiiiEEENS1_10collective13CollectiveMmaINS1_34MainloopSm90TmaGmmaWarpSpecializedILi4ENS5_IJNS4_1CILi1EEENSA_ILi2EEESB_EEENS1_35KernelTmaWarpSpecializedCooperativeEEENS5_IJNSA_ILi128EEENSA_ILi256EEENSA_ILi64EEEEEENS_10bfloat16_tENS5_IJlSB_lEEESK_SL_NS4_8TiledMMAINS4_8MMA_AtomIJNS4_4SM904GMMA28MMA_64x256x16_F32BF16BF16_SSILNSP_5MajorE0ELSR_0ELNSP_7ScaleInE1ELSS_1EEEEEENS4_6LayoutINS5_IJSC_SB_SB_EEENS5_IJSB_NSA_ILi0EEESX_EEEEENS5_IJNS4_10UnderscoreES10_S10_EEEEENS4_23SM90_TMA_LOAD_MULTICASTENS4_14ComposedLayoutINS4_7SwizzleILi3ELi4ELi3EEENS4_18smem_ptr_flag_bitsILi16EEENSV_INS5_IJNSA_ILi8EEESI_EEENS5_IJSI_SB_EEEEEEEvNS4_8identityENS4_13SM90_TMA_LOADES1D_vS1E_EENS_8epilogue10collective6detail29Sm90TmaWarpSpecializedAdapterINS1I_15DefaultEpilogueISK_SL_SL_NS1H_6thread17LinearCombinationISK_Li1EffLNS1M_9ScaleType4KindE0ELNS_15FloatRoundStyleE2ESK_EENS1_15EpilogueDefaultEEEEEvvEEEEvNT_6ParamsE --------------------------
	.section	.nv.shared._ZN7cutlass13device_kernelINS_4gemm6kernel13GemmUniversalIN4cute5tupleIJiiiiEEENS1_10collective13CollectiveMmaINS1_34MainloopSm90TmaGmmaWarpSpecializedILi4ENS5_IJNS4_1CILi1EEENSA_ILi2EEESB_EEENS1_35KernelTmaWarpSpecializedCooperativeEEENS5_IJNSA_ILi128EEENSA_ILi256EEENSA_ILi64EEEEEENS_10bfloat16_tENS5_IJlSB_lEEESK_SL_NS4_8TiledMMAINS4_8MMA_AtomIJNS4_4SM904GMMA28MMA_64x256x16_F32BF16BF16_SSILNSP_5MajorE0ELSR_0ELNSP_7ScaleInE1ELSS_1EEEEEENS4_6LayoutINS5_IJSC_SB_SB_EEENS5_IJSB_NSA_ILi0EEESX_EEEEENS5_IJNS4_10UnderscoreES10_S10_EEEEENS4_23SM90_TMA_LOAD_MULTICASTENS4_14ComposedLayoutINS4_7SwizzleILi3ELi4ELi3EEENS4_18smem_ptr_flag_bitsILi16EEENSV_INS5_IJNSA_ILi8EEESI_EEENS5_IJSI_SB_EEEEEEEvNS4_8identityENS4_13SM90_TMA_LOADES1D_vS1E_EENS_8epilogue10collective6detail29Sm90TmaWarpSpecializedAdapterINS1I_15DefaultEpilogueISK_SL_SL_NS1H_6thread17LinearCombinationISK_Li1EffLNS1M_9ScaleType4KindE0ELNS_15FloatRoundStyleE2ESK_EENS1_15EpilogueDefaultEEEEEvvEEEEvNT_6ParamsE,"aw",@nobits
	.sectionflags	@""
	.align	16
	.zero		1024


//--------------------- .nv.shared.reserved.0     --------------------------
	.section	.nv.shared.reserved.0,"aw",@nobits
	.weak		__nv_reservedSMEM_offset_0_alias
	.size		__nv_reservedSMEM_offset_0_alias, 0, 0
	.other		__nv_reservedSMEM_offset_0_alias,@"STO_CUDA_RESERVED_SHARED STV_DEFAULT"
__nv_reservedSMEM_offset_0_alias:
	.zero		0


//--------------------- .nv.global                --------------------------
	.section	.nv.global,"aw",@nobits
.nv.global:
	.type		_ZN39_INTERNAL_c049e1a3_4_k_cu_e4c30e22_29264cute1_E,@object
	.size		_ZN39_INTERNAL_c049e1a3_4_k_cu_e4c30e22_29264cute1_E,(_ZN39_INTERNAL_c049e1a3_4_k_cu_e4c30e22_29264cuda3std3__45__cpo6cbeginE - _ZN39_INTERNAL_c049e1a3_4_k_cu_e4c30e22_29264cute1_E)
_ZN39_INTERNAL_c049e1a3_4_k_cu_e4c30e22_29264cute1_E:
	.zero		1
	.type		_ZN39_INTERNAL_c049e1a3_4_k_cu_e4c30e22_29264cuda3std3__45__cpo6cbeginE,@object
	.size		_ZN39_INTERNAL_c049e1a3_4_k_cu_e4c30e22_29264cuda3std3__45__cpo6cbeginE,(_ZN39_INTERNAL_c049e1a3_4_k_cu_e4c30e22_29264cuda3std3__48in_placeE - _ZN39_INTERNAL_c049e1a3_4_k_cu_e4c30e22_29264cuda3std3__45__cpo6cbeginE)
_ZN39_INTERNAL_c049e1a3_4_k_cu_e4c30e22_29264cuda3std3__45__cpo6cbeginE:
	.zero		1
	.type		_ZN39_INTERNAL_c049e1a3_4_k_cu_e4c30e22_29264cuda3std3__48in_placeE,@object
	.size		_ZN39_INTERNAL_c049e1a3_4_k_cu_e4c30e22_29264cuda3std3__48in_placeE,(_ZN39_INTERNAL_c049e1a3_4_k_cu_e4c30e22_29264cuda3std6ranges3__45__cpo9iter_moveE - _ZN39_INTERNAL_c049e1a3_4_k_cu_e4c30e22_29264cuda3std3__48in_placeE)
_ZN39_INTERNAL_c049e1a3_4_k_cu_e4c30e22_29264cuda3std3__48in_placeE:
	.zero		1
	.type		_ZN39_INTERNAL_c049e1a3_4_k_cu_e4c30e22_29264cuda3std6ranges3__45__cpo9iter_moveE,@object
	.size		_ZN39_INTERNAL_c049e1a3_4_k_cu_e4c30e22_29264cuda3std6ranges3__45__cpo9iter_moveE,(_ZN39_INTERNAL_c049e1a3_4_k_cu_e4c30e22_29264cuda3std3__45__cpo5beginE - _ZN39_INTERNAL_c049e1a3_4_k_cu_e4c30e22_29264cuda3std6ranges3__45__cpo9iter_moveE)
_ZN39_INTERNAL_c049e1a3_4_k_cu_e4c30e22_29264cuda3std6ranges3__45__cpo9iter_moveE:
	.zero		1
	.type		_ZN39_INTERNAL_c049e1a3_4_k_cu_e4c30e22_29264cuda3std3__45__cpo5beginE,@object
	.size		_ZN39_INTERNAL_c049e1a3_4_k_cu_e4c30e22_29264cuda3std3__45__cpo5beginE,(_ZN39_INTERNAL_c049e1a3_4_k_cu_e4c30e22_29264cuda3std3__441_GLOBAL__N__c049e1a3_4_k_cu_e4c30e22_29266ignoreE - _ZN39_INTERNAL_c049e1a3_4_k_cu_e4c30e22_29264cuda3std3__45__cpo5beginE)
_ZN39_INTERNAL_c049e1a3_4_k_cu_e4c30e22_29264cuda3std3__45__cpo5beginE:
	.zero		1
	.type		_ZN39_INTERNAL_c049e1a3_4_k_cu_e4c30e22_29264cuda3std3__441_GLOBAL__N__c049e1a3_4_k_cu_e4c30e22_29266ignoreE,@object
	.size		_ZN39_INTERNAL_c049e1a3_4_k_cu_e4c30e22_29264cuda3std3__441_GLOBAL__N__c049e1a3_4_k_cu_e4c30e22_29266ignoreE,(_ZN39_INTERNAL_c049e1a3_4_k_cu_e4c30e22_29264cute7productE - _ZN39_INTERNAL_c049e1a3_4_k_cu_e4c30e22_29264cuda3std3__441_GLOBAL__N__c049e1a3_4_k_cu_e4c30e22_29266ignoreE)
_ZN39_INTERNAL_c049e1a3_4_k_cu_e4c30e22_29264cuda3std3__441_GLOBAL__N__c049e1a3_4_k_cu_e4c30e22_29266ignoreE:
	.zero		1
	.type		_ZN39_INTERNAL_c049e1a3_4_k_cu_e4c30e22_29264cute7productE,@object
	.size		_ZN39_INTERNAL_c049e1a3_4_k_cu_e4c30e22_29264cute7productE,(_ZN39_INTERNAL_c049e1a3_4_k_cu_e4c30e22_29264cuda3std3__45__cpo3endE - _ZN39_INTERNAL_c049e1a3_4_k_cu_e4c30e22_29264cute7productE)
_ZN39_INTERNAL_c049e1a3_4_k_cu_e4c30e22_29264cute7productE:
	.zero		1
	.type		_ZN39_INTERNAL_c049e1a3_4_k_cu_e4c30e22_29264cuda3std3__45__cpo3endE,@object
	.size		_ZN39_INTERNAL_c049e1a3_4_k_cu_e4c30e22_29264cuda3std3__45__cpo3endE,(_ZN39_INTERNAL_c049e1a3_4_k_cu_e4c30e22_29264cuda3std3__419piecewise_constructE - _ZN39_INTERNAL_c049e1a3_4_k_cu_e4c30e22_29264cuda3std3__45__cpo3endE)
_ZN39_INTERNAL_c049e1a3_4_k_cu_e4c30e22_29264cuda3std3__45__cpo3endE:
	.zero		1
	.type		_ZN39_INTERNAL_c049e1a3_4_k_cu_e4c30e22_29264cuda3std3__419piecewise_constructE,@object
	.size		_ZN39_INTERNAL_c049e1a3_4_k_cu_e4c30e22_29264cuda3std3__419piecewise_constructE,(_ZN39_INTERNAL_c049e1a3_4_k_cu_e4c30e22_29264cuda3std3__45__cpo4cendE - _ZN39_INTERNAL_c049e1a3_4_k_cu_e4c30e22_29264cuda3std3__419piecewise_constructE)
_ZN39_INTERNAL_c049e1a3_4_k_cu_e4c30e22_29264cuda3std3__419piecewise_constructE:
	.zero		1
	.type		_ZN39_INTERNAL_c049e1a3_4_k_cu_e4c30e22_29264cuda3std3__45__cpo4cendE,@object
	.size		_ZN39_INTERNAL_c049e1a3_4_k_cu_e4c30e22_29264cuda3std3__45__cpo4cendE,(_ZN39_INTERNAL_c049e1a3_4_k_cu_e4c30e22_29264cuda3std6ranges3__45__cpo4swapE - _ZN39_INTERNAL_c049e1a3_4_k_cu_e4c30e22_29264cuda3std3__45__cpo4cendE)
_ZN39_INTERNAL_c049e1a3_4_k_cu_e4c30e22_29264cuda3std3__45__cpo4cendE:
	.zero		1
	.type		_ZN39_INTERNAL_c049e1a3_4_k_cu_e4c30e22_29264cuda3std6ranges3__45__cpo4swapE,@object
	.size		_ZN39_INTERNAL_c049e1a3_4_k_cu_e4c30e22_29264cuda3std6ranges3__45__cpo4swapE,(.L_8 - _ZN39_INTERNAL_c049e1a3_4_k_cu_e4c30e22_29264cuda3std6ranges3__45__cpo4swapE)
_ZN39_INTERNAL_c049e1a3_4_k_cu_e4c30e22_29264cuda3std6ranges3__45__cpo4swapE:
	.zero		1
.L_8:


//--------------------- .nv.constant0._ZN7cutlass13device_kernelINS_4gemm6kernel13GemmUniversalIN4cute5tupleIJiiiiEEENS1_10collective13CollectiveMmaINS1_34MainloopSm90TmaGmmaWarpSpecializedILi4ENS5_IJNS4_1CILi1EEENSA_ILi2EEESB_EEENS1_35KernelTmaWarpSpecializedCooperativeEEENS5_IJNSA_ILi128EEENSA_ILi256EEENSA_ILi64EEEEEENS_10bfloat16_tENS5_IJlSB_lEEESK_SL_NS4_8TiledMMAINS4_8MMA_AtomIJNS4_4SM904GMMA28MMA_64x256x16_F32BF16BF16_SSILNSP_5MajorE0ELSR_0ELNSP_7ScaleInE1ELSS_1EEEEEENS4_6LayoutINS5_IJSC_SB_SB_EEENS5_IJSB_NSA_ILi0EEESX_EEEEENS5_IJNS4_10UnderscoreES10_S10_EEEEENS4_23SM90_TMA_LOAD_MULTICASTENS4_14ComposedLayoutINS4_7SwizzleILi3ELi4ELi3EEENS4_18smem_ptr_flag_bitsILi16EEENSV_INS5_IJNSA_ILi8EEESI_EEENS5_IJSI_SB_EEEEEEEvNS4_8identityENS4_13SM90_TMA_LOADES1D_vS1E_EENS_8epilogue10collective6detail29Sm90TmaWarpSpecializedAdapterINS1I_15DefaultEpilogueISK_SL_SL_NS1H_6thread17LinearCombinationISK_Li1EffLNS1M_9ScaleType4KindE0ELNS_15FloatRoundStyleE2ESK_EENS1_15EpilogueDefaultEEEEEvvEEEEvNT_6ParamsE --------------------------
	.section	.nv.constant0._ZN7cutlass13device_kernelINS_4gemm6kernel13GemmUniversalIN4cute5tupleIJiiiiEEENS1_10collective13CollectiveMmaINS1_34MainloopSm90TmaGmmaWarpSpecializedILi4ENS5_IJNS4_1CILi1EEENSA_ILi2EEESB_EEENS1_35KernelTmaWarpSpecializedCooperativeEEENS5_IJNSA_ILi128EEENSA_ILi256EEENSA_ILi64EEEEEENS_10bfloat16_tENS5_IJlSB_lEEESK_SL_NS4_8TiledMMAINS4_8MMA_AtomIJNS4_4SM904GMMA28MMA_64x256x16_F32BF16BF16_SSILNSP_5MajorE0ELSR_0ELNSP_7ScaleInE1ELSS_1EEEEEENS4_6LayoutINS5_IJSC_SB_SB_EEENS5_IJSB_NSA_ILi0EEESX_EEEEENS5_IJNS4_10UnderscoreES10_S10_EEEEENS4_23SM90_TMA_LOAD_MULTICASTENS4_14ComposedLayoutINS4_7SwizzleILi3ELi4ELi3EEENS4_18smem_ptr_flag_bitsILi16EEENSV_INS5_IJNSA_ILi8EEESI_EEENS5_IJSI_SB_EEEEEEEvNS4_8identityENS4_13SM90_TMA_LOADES1D_vS1E_EENS_8epilogue10collective6detail29Sm90TmaWarpSpecializedAdapterINS1I_15DefaultEpilogueISK_SL_SL_NS1H_6thread17LinearCombinationISK_Li1EffLNS1M_9ScaleType4KindE0ELNS_15FloatRoundStyleE2ESK_EENS1_15EpilogueDefaultEEEEEvvEEEEvNT_6ParamsE,"a",@progbits
	.sectionflags	@""
	.align	4
.nv.constant0._ZN7cutlass13device_kernelINS_4gemm6kernel13GemmUniversalIN4cute5tupleIJiiiiEEENS1_10collective13CollectiveMmaINS1_34MainloopSm90TmaGmmaWarpSpecializedILi4ENS5_IJNS4_1CILi1EEENSA_ILi2EEESB_EEENS1_35KernelTmaWarpSpecializedCooperativeEEENS5_IJNSA_ILi128EEENSA_ILi256EEENSA_ILi64EEEEEENS_10bfloat16_tENS5_IJlSB_lEEESK_SL_NS4_8TiledMMAINS4_8MMA_AtomIJNS4_4SM904GMMA28MMA_64x256x16_F32BF16BF16_SSILNSP_5MajorE0ELSR_0ELNSP_7ScaleInE1ELSS_1EEEEEENS4_6LayoutINS5_IJSC_SB_SB_EEENS5_IJSB_NSA_ILi0EEESX_EEEEENS5_IJNS4_10UnderscoreES10_S10_EEEEENS4_23SM90_TMA_LOAD_MULTICASTENS4_14ComposedLayoutINS4_7SwizzleILi3ELi4ELi3EEENS4_18smem_ptr_flag_bitsILi16EEENSV_INS5_IJNSA_ILi8EEESI_EEENS5_IJSI_SB_EEEEEEEvNS4_8identityENS4_13SM90_TMA_LOADES1D_vS1E_EENS_8epilogue10collective6detail29Sm90TmaWarpSpecializedAdapterINS1I_15DefaultEpilogueISK_SL_SL_NS1H_6thread17LinearCombinationISK_Li1EffLNS1M_9ScaleType4KindE0ELNS_15FloatRoundStyleE2ESK_EENS1_15EpilogueDefaultEEEEEvvEEEEvNT_6ParamsE:
	.zero		1664


//--------------------- SYMBOLS --------------------------

	.type		.nv.reservedSmem.offset0,@object
	.size		.nv.reservedSmem.offset0,0x4
	.type		__assertfail,@function
